//
// Generated by NVIDIA NVVM Compiler
//
// Compiler Build ID: CL-36424714
// Cuda compilation tools, release 13.0, V13.0.88
// Based on NVVM 20.0.0
//

.version 9.0
.target sm_100
.address_size 64

	// .globl	rgb2yiq

.visible .entry rgb2yiq(
	.param .u64 .ptr .align 1 rgb2yiq_param_0,
	.param .u64 .ptr .align 1 rgb2yiq_param_1,
	.param .u32 rgb2yiq_param_2,
	.param .u32 rgb2yiq_param_3
)
{
	.reg .pred 	%p<4>;
	.reg .b32 	%r<14>;
	.reg .b32 	%f<7>;
	.reg .b64 	%rd<8>;
	.reg .b64 	%fd<13>;

	ld.param.u64 	%rd1, [rgb2yiq_param_0];
	ld.param.u64 	%rd2, [rgb2yiq_param_1];
	ld.param.u32 	%r3, [rgb2yiq_param_2];
	ld.param.u32 	%r4, [rgb2yiq_param_3];
	mov.u32 	%r6, %tid.x;
	mov.u32 	%r7, %ctaid.x;
	mov.u32 	%r8, %ntid.x;
	mad.lo.s32 	%r1, %r7, %r8, %r6;
	mov.u32 	%r9, %tid.y;
	mov.u32 	%r10, %ctaid.y;
	mov.u32 	%r11, %ntid.y;
	mad.lo.s32 	%r12, %r10, %r11, %r9;
	setp.ge.s32 	%p1, %r1, %r3;
	setp.ge.s32 	%p2, %r12, %r4;
	or.pred  	%p3, %p1, %p2;
	@%p3 bra 	$L__BB0_2;
	cvta.to.global.u64 	%rd3, %rd1;
	cvta.to.global.u64 	%rd4, %rd2;
	mad.lo.s32 	%r13, %r3, %r12, %r1;
	mul.wide.s32 	%rd5, %r13, 12;
	add.s64 	%rd6, %rd3, %rd5;
	ld.global.f32 	%f1, [%rd6];
	ld.global.f32 	%f2, [%rd6+4];
	ld.global.f32 	%f3, [%rd6+8];
	cvt.f64.f32 	%fd1, %f1;
	cvt.f64.f32 	%fd2, %f2;
	mul.f64 	%fd3, %fd2, 0d3FE2C8B439581062;
	fma.rn.f64 	%fd4, %fd1, 0d3FD322D0E5604189, %fd3;
	cvt.f64.f32 	%fd5, %f3;
	fma.rn.f64 	%fd6, %fd5, 0d3FBD2F1A9FBE76C9, %fd4;
	cvt.rn.f32.f64 	%f4, %fd6;
	add.s64 	%rd7, %rd4, %rd5;
	st.global.f32 	[%rd7], %f4;
	mul.f64 	%fd7, %fd2, 0dBFD1925623A31D51;
	fma.rn.f64 	%fd8, %fd1, 0d3FE30A49D02DAA5D, %fd7;
	fma.rn.f64 	%fd9, %fd5, 0dBFD490E616CAC7BA, %fd8;
	cvt.rn.f32.f64 	%f5, %fd9;
	st.global.f32 	[%rd7+4], %f5;
	mul.f64 	%fd10, %fd2, 0dBFE0BA413452C2F1;
	fma.rn.f64 	%fd11, %fd1, 0d3FCB13A1B2EDA890, %fd10;
	fma.rn.f64 	%fd12, %fd5, 0d3FD3EAB18471EA28, %fd11;
	cvt.rn.f32.f64 	%f6, %fd12;
	st.global.f32 	[%rd7+8], %f6;
$L__BB0_2:
	ret;

}
	// .globl	yiq2rgb
.visible .entry yiq2rgb(
	.param .u64 .ptr .align 1 yiq2rgb_param_0,
	.param .u64 .ptr .align 1 yiq2rgb_param_1,
	.param .u32 yiq2rgb_param_2,
	.param .u32 yiq2rgb_param_3
)
{
	.reg .pred 	%p<4>;
	.reg .b32 	%r<14>;
	.reg .b32 	%f<7>;
	.reg .b64 	%rd<8>;
	.reg .b64 	%fd<13>;

	ld.param.u64 	%rd1, [yiq2rgb_param_0];
	ld.param.u64 	%rd2, [yiq2rgb_param_1];
	ld.param.u32 	%r3, [yiq2rgb_param_2];
	ld.param.u32 	%r4, [yiq2rgb_param_3];
	mov.u32 	%r6, %tid.x;
	mov.u32 	%r7, %ctaid.x;
	mov.u32 	%r8, %ntid.x;
	mad.lo.s32 	%r1, %r7, %r8, %r6;
	mov.u32 	%r9, %tid.y;
	mov.u32 	%r10, %ctaid.y;
	mov.u32 	%r11, %ntid.y;
	mad.lo.s32 	%r12, %r10, %r11, %r9;
	setp.ge.s32 	%p1, %r1, %r3;
	setp.ge.s32 	%p2, %r12, %r4;
	or.pred  	%p3, %p1, %p2;
	@%p3 bra 	$L__BB1_2;
	cvta.to.global.u64 	%rd3, %rd1;
	cvta.to.global.u64 	%rd4, %rd2;
	mad.lo.s32 	%r13, %r3, %r12, %r1;
	mul.wide.s32 	%rd5, %r13, 12;
	add.s64 	%rd6, %rd3, %rd5;
	ld.global.f32 	%f1, [%rd6];
	ld.global.f32 	%f2, [%rd6+4];
	ld.global.f32 	%f3, [%rd6+8];
	cvt.f64.f32 	%fd1, %f1;
	cvt.f64.f32 	%fd2, %f2;
	mul.f64 	%fd3, %fd2, 0d3FEE9770AA3720A9;
	fma.rn.f64 	%fd4, %fd1, 0d3FF0000002AF31DC, %fd3;
	cvt.f64.f32 	%fd5, %f3;
	fma.rn.f64 	%fd6, %fd5, 0d3FE3DDCBF89176B5, %fd4;
	cvt.rn.f32.f64 	%f4, %fd6;
	add.s64 	%rd7, %rd4, %rd5;
	st.global.f32 	[%rd7], %f4;
	mul.f64 	%fd7, %fd2, 0dBFD168A8803C5068;
	fma.rn.f64 	%fd8, %fd1, 0d3FEFFFFFCA501ACB, %fd7;
	fma.rn.f64 	%fd9, %fd5, 0dBFE4B5E5AA943DBA, %fd8;
	cvt.rn.f32.f64 	%f5, %fd9;
	st.global.f32 	[%rd7+4], %f5;
	mul.f64 	%fd10, %fd2, 0dBFF1B53538F1E408;
	fma.rn.f64 	%fd11, %fd1, 0d3FF00000055E63B9, %fd10;
	fma.rn.f64 	%fd12, %fd5, 0d3FFB448730B6563E, %fd11;
	cvt.rn.f32.f64 	%f6, %fd12;
	st.global.f32 	[%rd7+8], %f6;
$L__BB1_2:
	ret;

}
	// .globl	rgb2yuv
.visible .entry rgb2yuv(
	.param .u64 .ptr .align 1 rgb2yuv_param_0,
	.param .u64 .ptr .align 1 rgb2yuv_param_1,
	.param .u32 rgb2yuv_param_2,
	.param .u32 rgb2yuv_param_3
)
{
	.reg .pred 	%p<4>;
	.reg .b32 	%r<14>;
	.reg .b32 	%f<7>;
	.reg .b64 	%rd<8>;
	.reg .b64 	%fd<13>;

	ld.param.u64 	%rd1, [rgb2yuv_param_0];
	ld.param.u64 	%rd2, [rgb2yuv_param_1];
	ld.param.u32 	%r3, [rgb2yuv_param_2];
	ld.param.u32 	%r4, [rgb2yuv_param_3];
	mov.u32 	%r6, %tid.x;
	mov.u32 	%r7, %ctaid.x;
	mov.u32 	%r8, %ntid.x;
	mad.lo.s32 	%r1, %r7, %r8, %r6;
	mov.u32 	%r9, %tid.y;
	mov.u32 	%r10, %ctaid.y;
	mov.u32 	%r11, %ntid.y;
	mad.lo.s32 	%r12, %r10, %r11, %r9;
	setp.ge.s32 	%p1, %r1, %r3;
	setp.ge.s32 	%p2, %r12, %r4;
	or.pred  	%p3, %p1, %p2;
	@%p3 bra 	$L__BB2_2;
	cvta.to.global.u64 	%rd3, %rd1;
	cvta.to.global.u64 	%rd4, %rd2;
	mad.lo.s32 	%r13, %r3, %r12, %r1;
	mul.wide.s32 	%rd5, %r13, 12;
	add.s64 	%rd6, %rd3, %rd5;
	ld.global.f32 	%f1, [%rd6];
	ld.global.f32 	%f2, [%rd6+4];
	ld.global.f32 	%f3, [%rd6+8];
	cvt.f64.f32 	%fd1, %f1;
	cvt.f64.f32 	%fd2, %f2;
	mul.f64 	%fd3, %fd2, 0d3FE2C8B439581062;
	fma.rn.f64 	%fd4, %fd1, 0d3FD322D0E5604189, %fd3;
	cvt.f64.f32 	%fd5, %f3;
	fma.rn.f64 	%fd6, %fd5, 0d3FBD2F1A9FBE76C9, %fd4;
	cvt.rn.f32.f64 	%f4, %fd6;
	add.s64 	%rd7, %rd4, %rd5;
	st.global.f32 	[%rd7], %f4;
	mul.f64 	%fd7, %fd2, 0dBFD27CD512C178B1;
	fma.rn.f64 	%fd8, %fd1, 0dBFC2D585C378E61B, %fd7;
	fma.rn.f64 	%fd9, %fd5, 0d3FDBE797F47DEBBE, %fd8;
	cvt.rn.f32.f64 	%f5, %fd9;
	st.global.f32 	[%rd7+4], %f5;
	mul.f64 	%fd10, %fd2, 0dBFE07A98219F6206;
	fma.rn.f64 	%fd11, %fd1, 0d3FE3ADE0D91E3EDA, %fd10;
	fma.rn.f64 	%fd12, %fd5, 0dBFB99A45BBF6E6A7, %fd11;
	cvt.rn.f32.f64 	%f6, %fd12;
	st.global.f32 	[%rd7+8], %f6;
$L__BB2_2:
	ret;

}
	// .globl	yuv2rgb
.visible .entry yuv2rgb(
	.param .u64 .ptr .align 1 yuv2rgb_param_0,
	.param .u64 .ptr .align 1 yuv2rgb_param_1,
	.param .u32 yuv2rgb_param_2,
	.param .u32 yuv2rgb_param_3
)
{
	.reg .pred 	%p<4>;
	.reg .b32 	%r<14>;
	.reg .b32 	%f<7>;
	.reg .b64 	%rd<8>;
	.reg .b64 	%fd<11>;

	ld.param.u64 	%rd1, [yuv2rgb_param_0];
	ld.param.u64 	%rd2, [yuv2rgb_param_1];
	ld.param.u32 	%r3, [yuv2rgb_param_2];
	ld.param.u32 	%r4, [yuv2rgb_param_3];
	mov.u32 	%r6, %tid.x;
	mov.u32 	%r7, %ctaid.x;
	mov.u32 	%r8, %ntid.x;
	mad.lo.s32 	%r1, %r7, %r8, %r6;
	mov.u32 	%r9, %tid.y;
	mov.u32 	%r10, %ctaid.y;
	mov.u32 	%r11, %ntid.y;
	mad.lo.s32 	%r12, %r10, %r11, %r9;
	setp.ge.s32 	%p1, %r1, %r3;
	setp.ge.s32 	%p2, %r12, %r4;
	or.pred  	%p3, %p1, %p2;
	@%p3 bra 	$L__BB3_2;
	cvta.to.global.u64 	%rd3, %rd1;
	cvta.to.global.u64 	%rd4, %rd2;
	mad.lo.s32 	%r13, %r3, %r12, %r1;
	mul.wide.s32 	%rd5, %r13, 12;
	add.s64 	%rd6, %rd3, %rd5;
	ld.global.f32 	%f1, [%rd6];
	ld.global.f32 	%f2, [%rd6+4];
	ld.global.f32 	%f3, [%rd6+8];
	cvt.f64.f32 	%fd1, %f1;
	cvt.f64.f32 	%fd2, %f2;
	fma.rn.f64 	%fd3, %fd2, 0d0000000000000000, %fd1;
	cvt.f64.f32 	%fd4, %f3;
	fma.rn.f64 	%fd5, %fd4, 0d3FF23CF5FCF1D8A0, %fd3;
	cvt.rn.f32.f64 	%f4, %fd5;
	add.s64 	%rd7, %rd4, %rd5;
	st.global.f32 	[%rd7], %f4;
	fma.rn.f64 	%fd6, %fd2, 0dBFD947AE147AE148, %fd1;
	fma.rn.f64 	%fd7, %fd4, 0dBFE294744622FA00, %fd6;
	cvt.rn.f32.f64 	%f5, %fd7;
	st.global.f32 	[%rd7+4], %f5;
	fma.rn.f64 	%fd8, %fd2, 0d400041A9A4A99814, %fd1;
	mul.f64 	%fd9, %fd4, 0d0000000000000000;
	sub.f64 	%fd10, %fd8, %fd9;
	cvt.rn.f32.f64 	%f6, %fd10;
	st.global.f32 	[%rd7+8], %f6;
$L__BB3_2:
	ret;

}
	// .globl	rgb2gray_avg
.visible .entry rgb2gray_avg(
	.param .u64 .ptr .align 1 rgb2gray_avg_param_0,
	.param .u64 .ptr .align 1 rgb2gray_avg_param_1,
	.param .u32 rgb2gray_avg_param_2,
	.param .u32 rgb2gray_avg_param_3
)
{
	.reg .pred 	%p<4>;
	.reg .b32 	%r<14>;
	.reg .b32 	%f<7>;
	.reg .b64 	%rd<9>;

	ld.param.u64 	%rd1, [rgb2gray_avg_param_0];
	ld.param.u64 	%rd2, [rgb2gray_avg_param_1];
	ld.param.u32 	%r3, [rgb2gray_avg_param_2];
	ld.param.u32 	%r4, [rgb2gray_avg_param_3];
	mov.u32 	%r6, %tid.x;
	mov.u32 	%r7, %ctaid.x;
	mov.u32 	%r8, %ntid.x;
	mad.lo.s32 	%r1, %r7, %r8, %r6;
	mov.u32 	%r9, %tid.y;
	mov.u32 	%r10, %ctaid.y;
	mov.u32 	%r11, %ntid.y;
	mad.lo.s32 	%r12, %r10, %r11, %r9;
	setp.ge.s32 	%p1, %r1, %r3;
	setp.ge.s32 	%p2, %r12, %r4;
	or.pred  	%p3, %p1, %p2;
	@%p3 bra 	$L__BB4_2;
	cvta.to.global.u64 	%rd3, %rd1;
	cvta.to.global.u64 	%rd4, %rd2;
	mad.lo.s32 	%r13, %r3, %r12, %r1;
	mul.wide.s32 	%rd5, %r13, 12;
	add.s64 	%rd6, %rd3, %rd5;
	ld.global.f32 	%f1, [%rd6];
	ld.global.f32 	%f2, [%rd6+4];
	ld.global.f32 	%f3, [%rd6+8];
	add.f32 	%f4, %f1, %f2;
	add.f32 	%f5, %f4, %f3;
	div.rn.f32 	%f6, %f5, 0f40400000;
	mul.wide.s32 	%rd7, %r13, 4;
	add.s64 	%rd8, %rd4, %rd7;
	st.global.f32 	[%rd8], %f6;
$L__BB4_2:
	ret;

}
	// .globl	rgb2gray
.visible .entry rgb2gray(
	.param .u64 .ptr .align 1 rgb2gray_param_0,
	.param .u64 .ptr .align 1 rgb2gray_param_1,
	.param .u32 rgb2gray_param_2,
	.param .u32 rgb2gray_param_3
)
{
	.reg .pred 	%p<4>;
	.reg .b32 	%r<14>;
	.reg .b32 	%f<5>;
	.reg .b64 	%rd<9>;
	.reg .b64 	%fd<7>;

	ld.param.u64 	%rd1, [rgb2gray_param_0];
	ld.param.u64 	%rd2, [rgb2gray_param_1];
	ld.param.u32 	%r3, [rgb2gray_param_2];
	ld.param.u32 	%r4, [rgb2gray_param_3];
	mov.u32 	%r6, %tid.x;
	mov.u32 	%r7, %ctaid.x;
	mov.u32 	%r8, %ntid.x;
	mad.lo.s32 	%r1, %r7, %r8, %r6;
	mov.u32 	%r9, %tid.y;
	mov.u32 	%r10, %ctaid.y;
	mov.u32 	%r11, %ntid.y;
	mad.lo.s32 	%r12, %r10, %r11, %r9;
	setp.ge.s32 	%p1, %r1, %r3;
	setp.ge.s32 	%p2, %r12, %r4;
	or.pred  	%p3, %p1, %p2;
	@%p3 bra 	$L__BB5_2;
	cvta.to.global.u64 	%rd3, %rd1;
	cvta.to.global.u64 	%rd4, %rd2;
	mad.lo.s32 	%r13, %r3, %r12, %r1;
	mul.wide.s32 	%rd5, %r13, 12;
	add.s64 	%rd6, %rd3, %rd5;
	ld.global.f32 	%f1, [%rd6];
	ld.global.f32 	%f2, [%rd6+4];
	ld.global.f32 	%f3, [%rd6+8];
	cvt.f64.f32 	%fd1, %f1;
	cvt.f64.f32 	%fd2, %f2;
	mul.f64 	%fd3, %fd2, 0d3FE2C8B439581062;
	fma.rn.f64 	%fd4, %fd1, 0d3FD322D0E5604189, %fd3;
	cvt.f64.f32 	%fd5, %f3;
	fma.rn.f64 	%fd6, %fd5, 0d3FBD2F1A9FBE76C9, %fd4;
	cvt.rn.f32.f64 	%f4, %fd6;
	mul.wide.s32 	%rd7, %r13, 4;
	add.s64 	%rd8, %rd4, %rd7;
	st.global.f32 	[%rd8], %f4;
$L__BB5_2:
	ret;

}
	// .globl	rgb2YCbCr
.visible .entry rgb2YCbCr(
	.param .u64 .ptr .align 1 rgb2YCbCr_param_0,
	.param .u64 .ptr .align 1 rgb2YCbCr_param_1,
	.param .u32 rgb2YCbCr_param_2,
	.param .u32 rgb2YCbCr_param_3
)
{
	.reg .pred 	%p<4>;
	.reg .b32 	%r<32>;
	.reg .b32 	%f<7>;
	.reg .b64 	%rd<8>;

	ld.param.u64 	%rd1, [rgb2YCbCr_param_0];
	ld.param.u64 	%rd2, [rgb2YCbCr_param_1];
	ld.param.u32 	%r3, [rgb2YCbCr_param_2];
	ld.param.u32 	%r4, [rgb2YCbCr_param_3];
	mov.u32 	%r6, %tid.x;
	mov.u32 	%r7, %ctaid.x;
	mov.u32 	%r8, %ntid.x;
	mad.lo.s32 	%r1, %r7, %r8, %r6;
	mov.u32 	%r9, %tid.y;
	mov.u32 	%r10, %ctaid.y;
	mov.u32 	%r11, %ntid.y;
	mad.lo.s32 	%r12, %r10, %r11, %r9;
	setp.ge.s32 	%p1, %r1, %r3;
	setp.ge.s32 	%p2, %r12, %r4;
	or.pred  	%p3, %p1, %p2;
	@%p3 bra 	$L__BB6_2;
	cvta.to.global.u64 	%rd3, %rd1;
	cvta.to.global.u64 	%rd4, %rd2;
	mad.lo.s32 	%r13, %r3, %r12, %r1;
	mul.wide.s32 	%rd5, %r13, 12;
	add.s64 	%rd6, %rd3, %rd5;
	ld.global.f32 	%f1, [%rd6];
	ld.global.f32 	%f2, [%rd6+4];
	ld.global.f32 	%f3, [%rd6+8];
	cvt.rzi.s32.f32 	%r14, %f1;
	cvt.rzi.s32.f32 	%r15, %f2;
	cvt.rzi.s32.f32 	%r16, %f3;
	mad.lo.s32 	%r17, %r14, 313524, 524288;
	mad.lo.s32 	%r18, %r15, 615514, %r17;
	mad.lo.s32 	%r19, %r16, 119538, %r18;
	shr.s32 	%r20, %r19, 20;
	cvt.rn.f32.s32 	%f4, %r20;
	shl.b32 	%r21, %r16, 19;
	mad.lo.s32 	%r22, %r14, -490456, %r17;
	mad.lo.s32 	%r23, %r15, -347354, %r22;
	add.s32 	%r24, %r23, %r21;
	shr.s32 	%r25, %r24, 20;
	add.s32 	%r26, %r25, 128;
	cvt.rn.f32.s32 	%f5, %r26;
	mad.lo.s32 	%r27, %r14, 701220, %r22;
	mad.lo.s32 	%r28, %r15, -439025, %r27;
	mad.lo.s32 	%r29, %r16, -85261, %r28;
	shr.s32 	%r30, %r29, 20;
	add.s32 	%r31, %r30, 128;
	cvt.rn.f32.s32 	%f6, %r31;
	add.s64 	%rd7, %rd4, %rd5;
	st.global.f32 	[%rd7], %f4;
	st.global.f32 	[%rd7+4], %f5;
	st.global.f32 	[%rd7+8], %f6;
$L__BB6_2:
	ret;

}
	// .globl	YCrCb2RGB
.visible .entry YCrCb2RGB(
	.param .u64 .ptr .align 1 YCrCb2RGB_param_0,
	.param .u64 .ptr .align 1 YCrCb2RGB_param_1,
	.param .u32 YCrCb2RGB_param_2,
	.param .u32 YCrCb2RGB_param_3
)
{
	.reg .pred 	%p<4>;
	.reg .b32 	%r<27>;
	.reg .b32 	%f<9>;
	.reg .b64 	%rd<8>;

	ld.param.u64 	%rd1, [YCrCb2RGB_param_0];
	ld.param.u64 	%rd2, [YCrCb2RGB_param_1];
	ld.param.u32 	%r3, [YCrCb2RGB_param_2];
	ld.param.u32 	%r4, [YCrCb2RGB_param_3];
	mov.u32 	%r6, %tid.x;
	mov.u32 	%r7, %ctaid.x;
	mov.u32 	%r8, %ntid.x;
	mad.lo.s32 	%r1, %r7, %r8, %r6;
	mov.u32 	%r9, %tid.y;
	mov.u32 	%r10, %ctaid.y;
	mov.u32 	%r11, %ntid.y;
	mad.lo.s32 	%r12, %r10, %r11, %r9;
	setp.ge.s32 	%p1, %r1, %r3;
	setp.ge.s32 	%p2, %r12, %r4;
	or.pred  	%p3, %p1, %p2;
	@%p3 bra 	$L__BB7_2;
	cvta.to.global.u64 	%rd3, %rd1;
	cvta.to.global.u64 	%rd4, %rd2;
	mad.lo.s32 	%r13, %r3, %r12, %r1;
	mul.wide.s32 	%rd5, %r13, 12;
	add.s64 	%rd6, %rd3, %rd5;
	ld.global.f32 	%f1, [%rd6];
	ld.global.f32 	%f2, [%rd6+4];
	ld.global.f32 	%f3, [%rd6+8];
	cvt.rzi.s32.f32 	%r14, %f1;
	add.f32 	%f4, %f2, 0fC3000000;
	cvt.rzi.s32.f32 	%r15, %f4;
	add.f32 	%f5, %f3, 0fC3000000;
	cvt.rzi.s32.f32 	%r16, %f5;
	mad.lo.s32 	%r17, %r16, 1470104, 524288;
	shr.s32 	%r18, %r17, 20;
	add.s32 	%r19, %r18, %r14;
	cvt.rn.f32.s32 	%f6, %r19;
	mad.lo.s32 	%r20, %r15, -360856, 524288;
	mad.lo.s32 	%r21, %r16, -748829, %r20;
	shr.s32 	%r22, %r21, 20;
	add.s32 	%r23, %r22, %r14;
	cvt.rn.f32.s32 	%f7, %r23;
	mad.lo.s32 	%r24, %r15, 2218933, %r20;
	shr.s32 	%r25, %r24, 20;
	add.s32 	%r26, %r25, %r14;
	cvt.rn.f32.s32 	%f8, %r26;
	add.s64 	%rd7, %rd4, %rd5;
	st.global.f32 	[%rd7], %f6;
	st.global.f32 	[%rd7+4], %f7;
	st.global.f32 	[%rd7+8], %f8;
$L__BB7_2:
	ret;

}


// ===== COMPILED SASS (sm_100) =====

	.target	sm_100

	.elftype	@"ET_EXEC"


//--------------------- .note.nv.tkinfo           --------------------------
	.section	.note.nv.tkinfo,"",@"SHT_NOTE"
	.sectionflags	@"SHF_NOTE_NV_TKINFO"
	.tkinfo
        /*0018*/ 	.word	0x00000002
        /*0030*/ 	.string	""
        /*0030*/ 	.string	"ptxas"
        /*0030*/ 	.string	"Cuda compilation tools, release 13.0, V13.0.88"
        /*0030*/ 	.string	"Build cuda_13.0.r13.0/compiler.36424714_0"
        /*0030*/ 	.string	"-arch sm_100 -m 64 "



//--------------------- .note.nv.cuinfo           --------------------------
	.section	.note.nv.cuinfo,"",@"SHT_NOTE"
	.sectionflags	@"SHF_NOTE_NV_CUINFO"
        /*0018*/ 	.short	0x0002
        /*001a*/ 	.short	0x0064
        /*001c*/ 	.short	0x0082
	.zero		2


//--------------------- .nv.info                  --------------------------
	.section	.nv.info,"",@"SHT_CUDA_INFO"
	.align	4


	//----- nvinfo : EIATTR_REGCOUNT
	.align		4
        /*0000*/ 	.byte	0x04, 0x2f
        /*0002*/ 	.short	(.L_1 - .L_0)
	.align		4
.L_0:
        /*0004*/ 	.word	index@(rgb2yiq)
        /*0008*/ 	.word	0x00000010


	//----- nvinfo : EIATTR_FRAME_SIZE
	.align		4
.L_1:
        /*000c*/ 	.byte	0x04, 0x11
        /*000e*/ 	.short	(.L_3 - .L_2)
	.align		4
.L_2:
        /*0010*/ 	.word	index@(rgb2yiq)
        /*0014*/ 	.word	0x00000000


	//----- nvinfo : EIATTR_REGCOUNT
	.align		4
.L_3:
        /*0018*/ 	.byte	0x04, 0x2f
        /*001a*/ 	.short	(.L_5 - .L_4)
	.align		4
.L_4:
        /*001c*/ 	.word	index@(yiq2rgb)
        /*0020*/ 	.word	0x00000010


	//----- nvinfo : EIATTR_FRAME_SIZE
	.align		4
.L_5:
        /*0024*/ 	.byte	0x04, 0x11
        /*0026*/ 	.short	(.L_7 - .L_6)
	.align		4
.L_6:
        /*0028*/ 	.word	index@(yiq2rgb)
        /*002c*/ 	.word	0x00000000


	//----- nvinfo : EIATTR_REGCOUNT
	.align		4
.L_7:
        /*0030*/ 	.byte	0x04, 0x2f
        /*0032*/ 	.short	(.L_9 - .L_8)
	.align		4
.L_8:
        /*0034*/ 	.word	index@(rgb2yuv)
        /*0038*/ 	.word	0x00000010


	//----- nvinfo : EIATTR_FRAME_SIZE
	.align		4
.L_9:
        /*003c*/ 	.byte	0x04, 0x11
        /*003e*/ 	.short	(.L_11 - .L_10)
	.align		4
.L_10:
        /*0040*/ 	.word	index@(rgb2yuv)
        /*0044*/ 	.word	0x00000000


	//----- nvinfo : EIATTR_REGCOUNT
	.align		4
.L_11:
        /*0048*/ 	.byte	0x04, 0x2f
        /*004a*/ 	.short	(.L_13 - .L_12)
	.align		4
.L_12:
        /*004c*/ 	.word	index@(yuv2rgb)
        /*0050*/ 	.word	0x00000011


	//----- nvinfo : EIATTR_FRAME_SIZE
	.align		4
.L_13:
        /*0054*/ 	.byte	0x04, 0x11
        /*0056*/ 	.short	(.L_15 - .L_14)
	.align		4
.L_14:
        /*0058*/ 	.word	index@(yuv2rgb)
        /*005c*/ 	.word	0x00000000


	//----- nvinfo : EIATTR_REGCOUNT
	.align		4
.L_15:
        /*0060*/ 	.byte	0x04, 0x2f
        /*0062*/ 	.short	(.L_17 - .L_16)
	.align		4
.L_16:
        /*0064*/ 	.word	index@(rgb2gray_avg)
        /*0068*/ 	.word	0x0000000d


	//----- nvinfo : EIATTR_FRAME_SIZE
	.align		4
.L_17:
        /*006c*/ 	.byte	0x04, 0x11
        /*006e*/ 	.short	(.L_19 - .L_18)
	.align		4
.L_18:
        /*0070*/ 	.word	index@($__internal_0_$__cuda_sm3x_div_rn_noftz_f32_slowpath)
        /*0074*/ 	.word	0x00000000


	//----- nvinfo : EIATTR_FRAME_SIZE
	.align		4
.L_19:
        /*0078*/ 	.byte	0x04, 0x11
        /*007a*/ 	.short	(.L_21 - .L_20)
	.align		4
.L_20:
        /*007c*/ 	.word	index@(rgb2gray_avg)
        /*0080*/ 	.word	0x00000000


	//----- nvinfo : EIATTR_REGCOUNT
	.align		4
.L_21:
        /*0084*/ 	.byte	0x04, 0x2f
        /*0086*/ 	.short	(.L_23 - .L_22)
	.align		4
.L_22:
        /*0088*/ 	.word	index@(rgb2gray)
        /*008c*/ 	.word	0x00000010


	//----- nvinfo : EIATTR_FRAME_SIZE
	.align		4
.L_23:
        /*0090*/ 	.byte	0x04, 0x11
        /*0092*/ 	.short	(.L_25 - .L_24)
	.align		4
.L_24:
        /*0094*/ 	.word	index@(rgb2gray)
        /*0098*/ 	.word	0x00000000


	//----- nvinfo : EIATTR_REGCOUNT
	.align		4
.L_25:
        /*009c*/ 	.byte	0x04, 0x2f
        /*009e*/ 	.short	(.L_27 - .L_26)
	.align		4
.L_26:
        /*00a0*/ 	.word	index@(rgb2YCbCr)
        /*00a4*/ 	.word	0x00000010


	//----- nvinfo : EIATTR_FRAME_SIZE
	.align		4
.L_27:
        /*00a8*/ 	.byte	0x04, 0x11
        /*00aa*/ 	.short	(.L_29 - .L_28)
	.align		4
.L_28:
        /*00ac*/ 	.word	index@(rgb2YCbCr)
        /*00b0*/ 	.word	0x00000000


	//----- nvinfo : EIATTR_REGCOUNT
	.align		4
.L_29:
        /*00b4*/ 	.byte	0x04, 0x2f
        /*00b6*/ 	.short	(.L_31 - .L_30)
	.align		4
.L_30:
        /*00b8*/ 	.word	index@(YCrCb2RGB)
        /*00bc*/ 	.word	0x00000010


	//----- nvinfo : EIATTR_FRAME_SIZE
	.align		4
.L_31:
        /*00c0*/ 	.byte	0x04, 0x11
        /*00c2*/ 	.short	(.L_33 - .L_32)
	.align		4
.L_32:
        /*00c4*/ 	.word	index@(YCrCb2RGB)
        /*00c8*/ 	.word	0x00000000


	//----- nvinfo : EIATTR_MIN_STACK_SIZE
	.align		4
.L_33:
        /*00cc*/ 	.byte	0x04, 0x12
        /*00ce*/ 	.short	(.L_35 - .L_34)
	.align		4
.L_34:
        /*00d0*/ 	.word	index@(YCrCb2RGB)
        /*00d4*/ 	.word	0x00000000


	//----- nvinfo : EIATTR_MIN_STACK_SIZE
	.align		4
.L_35:
        /*00d8*/ 	.byte	0x04, 0x12
        /*00da*/ 	.short	(.L_37 - .L_36)
	.align		4
.L_36:
        /*00dc*/ 	.word	index@(rgb2YCbCr)
        /*00e0*/ 	.word	0x00000000


	//----- nvinfo : EIATTR_MIN_STACK_SIZE
	.align		4
.L_37:
        /*00e4*/ 	.byte	0x04, 0x12
        /*00e6*/ 	.short	(.L_39 - .L_38)
	.align		4
.L_38:
        /*00e8*/ 	.word	index@(rgb2gray)
        /*00ec*/ 	.word	0x00000000


	//----- nvinfo : EIATTR_MIN_STACK_SIZE
	.align		4
.L_39:
        /*00f0*/ 	.byte	0x04, 0x12
        /*00f2*/ 	.short	(.L_41 - .L_40)
	.align		4
.L_40:
        /*00f4*/ 	.word	index@(rgb2gray_avg)
        /*00f8*/ 	.word	0x00000000


	//----- nvinfo : EIATTR_MIN_STACK_SIZE
	.align		4
.L_41:
        /*00fc*/ 	.byte	0x04, 0x12
        /*00fe*/ 	.short	(.L_43 - .L_42)
	.align		4
.L_42:
        /*0100*/ 	.word	index@(yuv2rgb)
        /*0104*/ 	.word	0x00000000


	//----- nvinfo : EIATTR_MIN_STACK_SIZE
	.align		4
.L_43:
        /*0108*/ 	.byte	0x04, 0x12
        /*010a*/ 	.short	(.L_45 - .L_44)
	.align		4
.L_44:
        /*010c*/ 	.word	index@(rgb2yuv)
        /*0110*/ 	.word	0x00000000


	//----- nvinfo : EIATTR_MIN_STACK_SIZE
	.align		4
.L_45:
        /*0114*/ 	.byte	0x04, 0x12
        /*0116*/ 	.short	(.L_47 - .L_46)
	.align		4
.L_46:
        /*0118*/ 	.word	index@(yiq2rgb)
        /*011c*/ 	.word	0x00000000


	//----- nvinfo : EIATTR_MIN_STACK_SIZE
	.align		4
.L_47:
        /*0120*/ 	.byte	0x04, 0x12
        /*0122*/ 	.short	(.L_49 - .L_48)
	.align		4
.L_48:
        /*0124*/ 	.word	index@(rgb2yiq)
        /*0128*/ 	.word	0x00000000
.L_49:


//--------------------- .nv.compat                --------------------------
	.section	.nv.compat,"",@"SHT_CUDA_COMPAT_INFO"
	.align	4
        /*0000*/ 	.byte	0x02, 0x09, 0x00, 0x00, 0x02, 0x02, 0x01, 0x00, 0x02, 0x05, 0x05, 0x00, 0x03, 0x07, 0x01, 0x01
        /*0010*/ 	.byte	0x02, 0x03, 0x00, 0x00, 0x02, 0x06, 0x01, 0x00, 0x04, 0x0b, 0x08, 0x00, 0x01, 0x00, 0x00, 0x00
        /*0020*/ 	.byte	0x00, 0x00, 0x00, 0x00


//--------------------- .nv.info.YCrCb2RGB        --------------------------
	.section	.nv.info.YCrCb2RGB,"",@"SHT_CUDA_INFO"
	.sectionflags	@""
	.align	4


	//----- nvinfo : EIATTR_CUDA_API_VERSION
	.align		4
        /*0000*/ 	.byte	0x04, 0x37
        /*0002*/ 	.short	(.L_51 - .L_50)
.L_50:
        /*0004*/ 	.word	0x00000082


	//----- nvinfo : EIATTR_KPARAM_INFO
	.align		4
.L_51:
        /*0008*/ 	.byte	0x04, 0x17
        /*000a*/ 	.short	(.L_53 - .L_52)
.L_52:
        /*000c*/ 	.word	0x00000000
        /*0010*/ 	.short	0x0003
        /*0012*/ 	.short	0x0014
        /*0014*/ 	.byte	0x00, 0xf0, 0x11, 0x00


	//----- nvinfo : EIATTR_KPARAM_INFO
	.align		4
.L_53:
        /*0018*/ 	.byte	0x04, 0x17
        /*001a*/ 	.short	(.L_55 - .L_54)
.L_54:
        /*001c*/ 	.word	0x00000000
        /*0020*/ 	.short	0x0002
        /*0022*/ 	.short	0x0010
        /*0024*/ 	.byte	0x00, 0xf0, 0x11, 0x00


	//----- nvinfo : EIATTR_KPARAM_INFO
	.align		4
.L_55:
        /*0028*/ 	.byte	0x04, 0x17
        /*002a*/ 	.short	(.L_57 - .L_56)
.L_56:
        /*002c*/ 	.word	0x00000000
        /*0030*/ 	.short	0x0001
        /*0032*/ 	.short	0x0008
        /*0034*/ 	.byte	0x00, 0xf5, 0x21, 0x00


	//----- nvinfo : EIATTR_KPARAM_INFO
	.align		4
.L_57:
        /*0038*/ 	.byte	0x04, 0x17
        /*003a*/ 	.short	(.L_59 - .L_58)
.L_58:
        /*003c*/ 	.word	0x00000000
        /*0040*/ 	.short	0x0000
        /*0042*/ 	.short	0x0000
        /*0044*/ 	.byte	0x00, 0xf5, 0x21, 0x00


	//----- nvinfo : EIATTR_SPARSE_MMA_MASK
	.align		4
.L_59:
        /*0048*/ 	.byte	0x03, 0x50
        /*004a*/ 	.short	0x0000


	//----- nvinfo : EIATTR_MAXREG_COUNT
	.align		4
        /*004c*/ 	.byte	0x03, 0x1b
        /*004e*/ 	.short	0x00ff


	//----- nvinfo : EIATTR_MERCURY_ISA_VERSION
	.align		4
        /*0050*/ 	.byte	0x03, 0x5f
        /*0052*/ 	.short	0x0101


	//----- nvinfo : EIATTR_VRC_CTA_INIT_COUNT
	.align		4
        /*0054*/ 	.byte	0x02, 0x4a
	.zero		1
	.zero		1


	//----- nvinfo : EIATTR_EXIT_INSTR_OFFSETS
	.align		4
        /*0058*/ 	.byte	0x04, 0x1c
        /*005a*/ 	.short	(.L_61 - .L_60)


	//   ....[0]....
.L_60:
        /*005c*/ 	.word	0x000000c0


	//   ....[1]....
        /*0060*/ 	.word	0x00000290


	//----- nvinfo : EIATTR_CBANK_PARAM_SIZE
	.align		4
.L_61:
        /*0064*/ 	.byte	0x03, 0x19
        /*0066*/ 	.short	0x0018


	//----- nvinfo : EIATTR_PARAM_CBANK
	.align		4
        /*0068*/ 	.byte	0x04, 0x0a
        /*006a*/ 	.short	(.L_63 - .L_62)
	.align		4
.L_62:
        /*006c*/ 	.word	index@(.nv.constant0.YCrCb2RGB)
        /*0070*/ 	.short	0x0380
        /*0072*/ 	.short	0x0018


	//----- nvinfo : EIATTR_SW_WAR
	.align		4
.L_63:
        /*0074*/ 	.byte	0x04, 0x36
        /*0076*/ 	.short	(.L_65 - .L_64)
.L_64:
        /*0078*/ 	.word	0x00000008
.L_65:


//--------------------- .nv.info.rgb2YCbCr        --------------------------
	.section	.nv.info.rgb2YCbCr,"",@"SHT_CUDA_INFO"
	.sectionflags	@""
	.align	4


	//----- nvinfo : EIATTR_CUDA_API_VERSION
	.align		4
        /*0000*/ 	.byte	0x04, 0x37
        /*0002*/ 	.short	(.L_67 - .L_66)
.L_66:
        /*0004*/ 	.word	0x00000082


	//----- nvinfo : EIATTR_KPARAM_INFO
	.align		4
.L_67:
        /*0008*/ 	.byte	0x04, 0x17
        /*000a*/ 	.short	(.L_69 - .L_68)
.L_68:
        /*000c*/ 	.word	0x00000000
        /*0010*/ 	.short	0x0003
        /*0012*/ 	.short	0x0014
        /*0014*/ 	.byte	0x00, 0xf0, 0x11, 0x00


	//----- nvinfo : EIATTR_KPARAM_INFO
	.align		4
.L_69:
        /*0018*/ 	.byte	0x04, 0x17
        /*001a*/ 	.short	(.L_71 - .L_70)
.L_70:
        /*001c*/ 	.word	0x00000000
        /*0020*/ 	.short	0x0002
        /*0022*/ 	.short	0x0010
        /*0024*/ 	.byte	0x00, 0xf0, 0x11, 0x00


	//----- nvinfo : EIATTR_KPARAM_INFO
	.align		4
.L_71:
        /*0028*/ 	.byte	0x04, 0x17
        /*002a*/ 	.short	(.L_73 - .L_72)
.L_72:
        /*002c*/ 	.word	0x00000000
        /*0030*/ 	.short	0x0001
        /*0032*/ 	.short	0x0008
        /*0034*/ 	.byte	0x00, 0xf5, 0x21, 0x00


	//----- nvinfo : EIATTR_KPARAM_INFO
	.align		4
.L_73:
        /*0038*/ 	.byte	0x04, 0x17
        /*003a*/ 	.short	(.L_75 - .L_74)
.L_74:
        /*003c*/ 	.word	0x00000000
        /*0040*/ 	.short	0x0000
        /*0042*/ 	.short	0x0000
        /*0044*/ 	.byte	0x00, 0xf5, 0x21, 0x00


	//----- nvinfo : EIATTR_SPARSE_MMA_MASK
	.align		4
.L_75:
        /*0048*/ 	.byte	0x03, 0x50
        /*004a*/ 	.short	0x0000


	//----- nvinfo : EIATTR_MAXREG_COUNT
	.align		4
        /*004c*/ 	.byte	0x03, 0x1b
        /*004e*/ 	.short	0x00ff


	//----- nvinfo : EIATTR_MERCURY_ISA_VERSION
	.align		4
        /*0050*/ 	.byte	0x03, 0x5f
        /*0052*/ 	.short	0x0101


	//----- nvinfo : EIATTR_VRC_CTA_INIT_COUNT
	.align		4
        /*0054*/ 	.byte	0x02, 0x4a
	.zero		1
	.zero		1


	//----- nvinfo : EIATTR_EXIT_INSTR_OFFSETS
	.align		4
        /*0058*/ 	.byte	0x04, 0x1c
        /*005a*/ 	.short	(.L_77 - .L_76)


	//   ....[0]....
.L_76:
        /*005c*/ 	.word	0x000000c0


	//   ....[1]....
        /*0060*/ 	.word	0x000002c0


	//----- nvinfo : EIATTR_CBANK_PARAM_SIZE
	.align		4
.L_77:
        /*0064*/ 	.byte	0x03, 0x19
        /*0066*/ 	.short	0x0018


	//----- nvinfo : EIATTR_PARAM_CBANK
	.align		4
        /*0068*/ 	.byte	0x04, 0x0a
        /*006a*/ 	.short	(.L_79 - .L_78)
	.align		4
.L_78:
        /*006c*/ 	.word	index@(.nv.constant0.rgb2YCbCr)
        /*0070*/ 	.short	0x0380
        /*0072*/ 	.short	0x0018


	//----- nvinfo : EIATTR_SW_WAR
	.align		4
.L_79:
        /*0074*/ 	.byte	0x04, 0x36
        /*0076*/ 	.short	(.L_81 - .L_80)
.L_80:
        /*0078*/ 	.word	0x00000008
.L_81:


//--------------------- .nv.info.rgb2gray         --------------------------
	.section	.nv.info.rgb2gray,"",@"SHT_CUDA_INFO"
	.sectionflags	@""
	.align	4


	//----- nvinfo : EIATTR_CUDA_API_VERSION
	.align		4
        /*0000*/ 	.byte	0x04, 0x37
        /*0002*/ 	.short	(.L_83 - .L_82)
.L_82:
        /*0004*/ 	.word	0x00000082


	//----- nvinfo : EIATTR_KPARAM_INFO
	.align		4
.L_83:
        /*0008*/ 	.byte	0x04, 0x17
        /*000a*/ 	.short	(.L_85 - .L_84)
.L_84:
        /*000c*/ 	.word	0x00000000
        /*0010*/ 	.short	0x0003
        /*0012*/ 	.short	0x0014
        /*0014*/ 	.byte	0x00, 0xf0, 0x11, 0x00


	//----- nvinfo : EIATTR_KPARAM_INFO
	.align		4
.L_85:
        /*0018*/ 	.byte	0x04, 0x17
        /*001a*/ 	.short	(.L_87 - .L_86)
.L_86:
        /*001c*/ 	.word	0x00000000
        /*0020*/ 	.short	0x0002
        /*0022*/ 	.short	0x0010
        /*0024*/ 	.byte	0x00, 0xf0, 0x11, 0x00


	//----- nvinfo : EIATTR_KPARAM_INFO
	.align		4
.L_87:
        /*0028*/ 	.byte	0x04, 0x17
        /*002a*/ 	.short	(.L_89 - .L_88)
.L_88:
        /*002c*/ 	.word	0x00000000
        /*0030*/ 	.short	0x0001
        /*0032*/ 	.short	0x0008
        /*0034*/ 	.byte	0x00, 0xf5, 0x21, 0x00


	//----- nvinfo : EIATTR_KPARAM_INFO
	.align		4
.L_89:
        /*0038*/ 	.byte	0x04, 0x17
        /*003a*/ 	.short	(.L_91 - .L_90)
.L_90:
        /*003c*/ 	.word	0x00000000
        /*0040*/ 	.short	0x0000
        /*0042*/ 	.short	0x0000
        /*0044*/ 	.byte	0x00, 0xf5, 0x21, 0x00


	//----- nvinfo : EIATTR_SPARSE_MMA_MASK
	.align		4
.L_91:
        /*0048*/ 	.byte	0x03, 0x50
        /*004a*/ 	.short	0x0000


	//----- nvinfo : EIATTR_MAXREG_COUNT
	.align		4
        /*004c*/ 	.byte	0x03, 0x1b
        /*004e*/ 	.short	0x00ff


	//----- nvinfo : EIATTR_MERCURY_ISA_VERSION
	.align		4
        /*0050*/ 	.byte	0x03, 0x5f
        /*0052*/ 	.short	0x0101


	//----- nvinfo : EIATTR_VRC_CTA_INIT_COUNT
	.align		4
        /*0054*/ 	.byte	0x02, 0x4a
	.zero		1
	.zero		1


	//----- nvinfo : EIATTR_EXIT_INSTR_OFFSETS
	.align		4
        /*0058*/ 	.byte	0x04, 0x1c
        /*005a*/ 	.short	(.L_93 - .L_92)


	//   ....[0]....
.L_92:
        /*005c*/ 	.word	0x000000c0


	//   ....[1]....
        /*0060*/ 	.word	0x00000240


	//----- nvinfo : EIATTR_CBANK_PARAM_SIZE
	.align		4
.L_93:
        /*0064*/ 	.byte	0x03, 0x19
        /*0066*/ 	.short	0x0018


	//----- nvinfo : EIATTR_PARAM_CBANK
	.align		4
        /*0068*/ 	.byte	0x04, 0x0a
        /*006a*/ 	.short	(.L_95 - .L_94)
	.align		4
.L_94:
        /*006c*/ 	.word	index@(.nv.constant0.rgb2gray)
        /*0070*/ 	.short	0x0380
        /*0072*/ 	.short	0x0018


	//----- nvinfo : EIATTR_SW_WAR
	.align		4
.L_95:
        /*0074*/ 	.byte	0x04, 0x36
        /*0076*/ 	.short	(.L_97 - .L_96)
.L_96:
        /*0078*/ 	.word	0x00000008
.L_97:


//--------------------- .nv.info.rgb2gray_avg     --------------------------
	.section	.nv.info.rgb2gray_avg,"",@"SHT_CUDA_INFO"
	.sectionflags	@""
	.align	4


	//----- nvinfo : EIATTR_CUDA_API_VERSION
	.align		4
        /*0000*/ 	.byte	0x04, 0x37
        /*0002*/ 	.short	(.L_99 - .L_98)
.L_98:
        /*0004*/ 	.word	0x00000082


	//----- nvinfo : EIATTR_KPARAM_INFO
	.align		4
.L_99:
        /*0008*/ 	.byte	0x04, 0x17
        /*000a*/ 	.short	(.L_101 - .L_100)
.L_100:
        /*000c*/ 	.word	0x00000000
        /*0010*/ 	.short	0x0003
        /*0012*/ 	.short	0x0014
        /*0014*/ 	.byte	0x00, 0xf0, 0x11, 0x00


	//----- nvinfo : EIATTR_KPARAM_INFO
	.align		4
.L_101:
        /*0018*/ 	.byte	0x04, 0x17
        /*001a*/ 	.short	(.L_103 - .L_102)
.L_102:
        /*001c*/ 	.word	0x00000000
        /*0020*/ 	.short	0x0002
        /*0022*/ 	.short	0x0010
        /*0024*/ 	.byte	0x00, 0xf0, 0x11, 0x00


	//----- nvinfo : EIATTR_KPARAM_INFO
	.align		4
.L_103:
        /*0028*/ 	.byte	0x04, 0x17
        /*002a*/ 	.short	(.L_105 - .L_104)
.L_104:
        /*002c*/ 	.word	0x00000000
        /*0030*/ 	.short	0x0001
        /*0032*/ 	.short	0x0008
        /*0034*/ 	.byte	0x00, 0xf5, 0x21, 0x00


	//----- nvinfo : EIATTR_KPARAM_INFO
	.align		4
.L_105:
        /*0038*/ 	.byte	0x04, 0x17
        /*003a*/ 	.short	(.L_107 - .L_106)
.L_106:
        /*003c*/ 	.word	0x00000000
        /*0040*/ 	.short	0x0000
        /*0042*/ 	.short	0x0000
        /*0044*/ 	.byte	0x00, 0xf5, 0x21, 0x00


	//----- nvinfo : EIATTR_SPARSE_MMA_MASK
	.align		4
.L_107:
        /*0048*/ 	.byte	0x03, 0x50
        /*004a*/ 	.short	0x0000


	//----- nvinfo : EIATTR_MAXREG_COUNT
	.align		4
        /*004c*/ 	.byte	0x03, 0x1b
        /*004e*/ 	.short	0x00ff


	//----- nvinfo : EIATTR_MERCURY_ISA_VERSION
	.align		4
        /*0050*/ 	.byte	0x03, 0x5f
        /*0052*/ 	.short	0x0101


	//----- nvinfo : EIATTR_VRC_CTA_INIT_COUNT
	.align		4
        /*0054*/ 	.byte	0x02, 0x4a
	.zero		1
	.zero		1


	//----- nvinfo : EIATTR_EXIT_INSTR_OFFSETS
	.align		4
        /*0058*/ 	.byte	0x04, 0x1c
        /*005a*/ 	.short	(.L_109 - .L_108)


	//   ....[0]....
.L_108:
        /*005c*/ 	.word	0x000000c0


	//   ....[1]....
        /*0060*/ 	.word	0x00000260


	//----- nvinfo : EIATTR_CRS_STACK_SIZE
	.align		4
.L_109:
        /*0064*/ 	.byte	0x04, 0x1e
        /*0066*/ 	.short	(.L_111 - .L_110)
.L_110:
        /*0068*/ 	.word	0x00000000


	//----- nvinfo : EIATTR_CBANK_PARAM_SIZE
	.align		4
.L_111:
        /*006c*/ 	.byte	0x03, 0x19
        /*006e*/ 	.short	0x0018


	//----- nvinfo : EIATTR_PARAM_CBANK
	.align		4
        /*0070*/ 	.byte	0x04, 0x0a
        /*0072*/ 	.short	(.L_113 - .L_112)
	.align		4
.L_112:
        /*0074*/ 	.word	index@(.nv.constant0.rgb2gray_avg)
        /*0078*/ 	.short	0x0380
        /*007a*/ 	.short	0x0018


	//----- nvinfo : EIATTR_SW_WAR
	.align		4
.L_113:
        /*007c*/ 	.byte	0x04, 0x36
        /*007e*/ 	.short	(.L_115 - .L_114)
.L_114:
        /*0080*/ 	.word	0x00000008
.L_115:


//--------------------- .nv.info.yuv2rgb          --------------------------
	.section	.nv.info.yuv2rgb,"",@"SHT_CUDA_INFO"
	.sectionflags	@""
	.align	4


	//----- nvinfo : EIATTR_CUDA_API_VERSION
	.align		4
        /*0000*/ 	.byte	0x04, 0x37
        /*0002*/ 	.short	(.L_117 - .L_116)
.L_116:
        /*0004*/ 	.word	0x00000082


	//----- nvinfo : EIATTR_KPARAM_INFO
	.align		4
.L_117:
        /*0008*/ 	.byte	0x04, 0x17
        /*000a*/ 	.short	(.L_119 - .L_118)
.L_118:
        /*000c*/ 	.word	0x00000000
        /*0010*/ 	.short	0x0003
        /*0012*/ 	.short	0x0014
        /*0014*/ 	.byte	0x00, 0xf0, 0x11, 0x00


	//----- nvinfo : EIATTR_KPARAM_INFO
	.align		4
.L_119:
        /*0018*/ 	.byte	0x04, 0x17
        /*001a*/ 	.short	(.L_121 - .L_120)
.L_120:
        /*001c*/ 	.word	0x00000000
        /*0020*/ 	.short	0x0002
        /*0022*/ 	.short	0x0010
        /*0024*/ 	.byte	0x00, 0xf0, 0x11, 0x00


	//----- nvinfo : EIATTR_KPARAM_INFO
	.align		4
.L_121:
        /*0028*/ 	.byte	0x04, 0x17
        /*002a*/ 	.short	(.L_123 - .L_122)
.L_122:
        /*002c*/ 	.word	0x00000000
        /*0030*/ 	.short	0x0001
        /*0032*/ 	.short	0x0008
        /*0034*/ 	.byte	0x00, 0xf5, 0x21, 0x00


	//----- nvinfo : EIATTR_KPARAM_INFO
	.align		4
.L_123:
        /*0038*/ 	.byte	0x04, 0x17
        /*003a*/ 	.short	(.L_125 - .L_124)
.L_124:
        /*003c*/ 	.word	0x00000000
        /*0040*/ 	.short	0x0000
        /*0042*/ 	.short	0x0000
        /*0044*/ 	.byte	0x00, 0xf5, 0x21, 0x00


	//----- nvinfo : EIATTR_SPARSE_MMA_MASK
	.align		4
.L_125:
        /*0048*/ 	.byte	0x03, 0x50
        /*004a*/ 	.short	0x0000


	//----- nvinfo : EIATTR_MAXREG_COUNT
	.align		4
        /*004c*/ 	.byte	0x03, 0x1b
        /*004e*/ 	.short	0x00ff


	//----- nvinfo : EIATTR_MERCURY_ISA_VERSION
	.align		4
        /*0050*/ 	.byte	0x03, 0x5f
        /*0052*/ 	.short	0x0101


	//----- nvinfo : EIATTR_VRC_CTA_INIT_COUNT
	.align		4
        /*0054*/ 	.byte	0x02, 0x4a
	.zero		1
	.zero		1


	//----- nvinfo : EIATTR_EXIT_INSTR_OFFSETS
	.align		4
        /*0058*/ 	.byte	0x04, 0x1c
        /*005a*/ 	.short	(.L_127 - .L_126)


	//   ....[0]....
.L_126:
        /*005c*/ 	.word	0x000000c0


	//   ....[1]....
        /*0060*/ 	.word	0x000002d0


	//----- nvinfo : EIATTR_CBANK_PARAM_SIZE
	.align		4
.L_127:
        /*0064*/ 	.byte	0x03, 0x19
        /*0066*/ 	.short	0x0018


	//----- nvinfo : EIATTR_PARAM_CBANK
	.align		4
        /*0068*/ 	.byte	0x04, 0x0a
        /*006a*/ 	.short	(.L_129 - .L_128)
	.align		4
.L_128:
        /*006c*/ 	.word	index@(.nv.constant0.yuv2rgb)
        /*0070*/ 	.short	0x0380
        /*0072*/ 	.short	0x0018


	//----- nvinfo : EIATTR_SW_WAR
	.align		4
.L_129:
        /*0074*/ 	.byte	0x04, 0x36
        /*0076*/ 	.short	(.L_131 - .L_130)
.L_130:
        /*0078*/ 	.word	0x00000008
.L_131:


//--------------------- .nv.info.rgb2yuv          --------------------------
	.section	.nv.info.rgb2yuv,"",@"SHT_CUDA_INFO"
	.sectionflags	@""
	.align	4


	//----- nvinfo : EIATTR_CUDA_API_VERSION
	.align		4
        /*0000*/ 	.byte	0x04, 0x37
        /*0002*/ 	.short	(.L_133 - .L_132)
.L_132:
        /*0004*/ 	.word	0x00000082


	//----- nvinfo : EIATTR_KPARAM_INFO
	.align		4
.L_133:
        /*0008*/ 	.byte	0x04, 0x17
        /*000a*/ 	.short	(.L_135 - .L_134)
.L_134:
        /*000c*/ 	.word	0x00000000
        /*0010*/ 	.short	0x0003
        /*0012*/ 	.short	0x0014
        /*0014*/ 	.byte	0x00, 0xf0, 0x11, 0x00


	//----- nvinfo : EIATTR_KPARAM_INFO
	.align		4
.L_135:
        /*0018*/ 	.byte	0x04, 0x17
        /*001a*/ 	.short	(.L_137 - .L_136)
.L_136:
        /*001c*/ 	.word	0x00000000
        /*0020*/ 	.short	0x0002
        /*0022*/ 	.short	0x0010
        /*0024*/ 	.byte	0x00, 0xf0, 0x11, 0x00


	//----- nvinfo : EIATTR_KPARAM_INFO
	.align		4
.L_137:
        /*0028*/ 	.byte	0x04, 0x17
        /*002a*/ 	.short	(.L_139 - .L_138)
.L_138:
        /*002c*/ 	.word	0x00000000
        /*0030*/ 	.short	0x0001
        /*0032*/ 	.short	0x0008
        /*0034*/ 	.byte	0x00, 0xf5, 0x21, 0x00


	//----- nvinfo : EIATTR_KPARAM_INFO
	.align		4
.L_139:
        /*0038*/ 	.byte	0x04, 0x17
        /*003a*/ 	.short	(.L_141 - .L_140)
.L_140:
        /*003c*/ 	.word	0x00000000
        /*0040*/ 	.short	0x0000
        /*0042*/ 	.short	0x0000
        /*0044*/ 	.byte	0x00, 0xf5, 0x21, 0x00


	//----- nvinfo : EIATTR_SPARSE_MMA_MASK
	.align		4
.L_141:
        /*0048*/ 	.byte	0x03, 0x50
        /*004a*/ 	.short	0x0000


	//----- nvinfo : EIATTR_MAXREG_COUNT
	.align		4
        /*004c*/ 	.byte	0x03, 0x1b
        /*004e*/ 	.short	0x00ff


	//----- nvinfo : EIATTR_MERCURY_ISA_VERSION
	.align		4
        /*0050*/ 	.byte	0x03, 0x5f
        /*0052*/ 	.short	0x0101


	//----- nvinfo : EIATTR_VRC_CTA_INIT_COUNT
	.align		4
        /*0054*/ 	.byte	0x02, 0x4a
	.zero		1
	.zero		1


	//----- nvinfo : EIATTR_EXIT_INSTR_OFFSETS
	.align		4
        /*0058*/ 	.byte	0x04, 0x1c
        /*005a*/ 	.short	(.L_143 - .L_142)


	//   ....[0]....
.L_142:
        /*005c*/ 	.word	0x000000c0


	//   ....[1]....
        /*0060*/ 	.word	0x000003a0


	//----- nvinfo : EIATTR_CBANK_PARAM_SIZE
	.align		4
.L_143:
        /*0064*/ 	.byte	0x03, 0x19
        /*0066*/ 	.short	0x0018


	//----- nvinfo : EIATTR_PARAM_CBANK
	.align		4
        /*0068*/ 	.byte	0x04, 0x0a
        /*006a*/ 	.short	(.L_145 - .L_144)
	.align		4
.L_144:
        /*006c*/ 	.word	index@(.nv.constant0.rgb2yuv)
        /*0070*/ 	.short	0x0380
        /*0072*/ 	.short	0x0018


	//----- nvinfo : EIATTR_SW_WAR
	.align		4
.L_145:
        /*0074*/ 	.byte	0x04, 0x36
        /*0076*/ 	.short	(.L_147 - .L_146)
.L_146:
        /*0078*/ 	.word	0x00000008
.L_147:


//--------------------- .nv.info.yiq2rgb          --------------------------
	.section	.nv.info.yiq2rgb,"",@"SHT_CUDA_INFO"
	.sectionflags	@""
	.align	4


	//----- nvinfo : EIATTR_CUDA_API_VERSION
	.align		4
        /*0000*/ 	.byte	0x04, 0x37
        /*0002*/ 	.short	(.L_149 - .L_148)
.L_148:
        /*0004*/ 	.word	0x00000082


	//----- nvinfo : EIATTR_KPARAM_INFO
	.align		4
.L_149:
        /*0008*/ 	.byte	0x04, 0x17
        /*000a*/ 	.short	(.L_151 - .L_150)
.L_150:
        /*000c*/ 	.word	0x00000000
        /*0010*/ 	.short	0x0003
        /*0012*/ 	.short	0x0014
        /*0014*/ 	.byte	0x00, 0xf0, 0x11, 0x00


	//----- nvinfo : EIATTR_KPARAM_INFO
	.align		4
.L_151:
        /*0018*/ 	.byte	0x04, 0x17
        /*001a*/ 	.short	(.L_153 - .L_152)
.L_152:
        /*001c*/ 	.word	0x00000000
        /*0020*/ 	.short	0x0002
        /*0022*/ 	.short	0x0010
        /*0024*/ 	.byte	0x00, 0xf0, 0x11, 0x00


	//----- nvinfo : EIATTR_KPARAM_INFO
	.align		4
.L_153:
        /*0028*/ 	.byte	0x04, 0x17
        /*002a*/ 	.short	(.L_155 - .L_154)
.L_154:
        /*002c*/ 	.word	0x00000000
        /*0030*/ 	.short	0x0001
        /*0032*/ 	.short	0x0008
        /*0034*/ 	.byte	0x00, 0xf5, 0x21, 0x00


	//----- nvinfo : EIATTR_KPARAM_INFO
	.align		4
.L_155:
        /*0038*/ 	.byte	0x04, 0x17
        /*003a*/ 	.short	(.L_157 - .L_156)
.L_156:
        /*003c*/ 	.word	0x00000000
        /*0040*/ 	.short	0x0000
        /*0042*/ 	.short	0x0000
        /*0044*/ 	.byte	0x00, 0xf5, 0x21, 0x00


	//----- nvinfo : EIATTR_SPARSE_MMA_MASK
	.align		4
.L_157:
        /*0048*/ 	.byte	0x03, 0x50
        /*004a*/ 	.short	0x0000


	//----- nvinfo : EIATTR_MAXREG_COUNT
	.align		4
        /*004c*/ 	.byte	0x03, 0x1b
        /*004e*/ 	.short	0x00ff


	//----- nvinfo : EIATTR_MERCURY_ISA_VERSION
	.align		4
        /*0050*/ 	.byte	0x03, 0x5f
        /*0052*/ 	.short	0x0101


	//----- nvinfo : EIATTR_VRC_CTA_INIT_COUNT
	.align		4
        /*0054*/ 	.byte	0x02, 0x4a
	.zero		1
	.zero		1


	//----- nvinfo : EIATTR_EXIT_INSTR_OFFSETS
	.align		4
        /*0058*/ 	.byte	0x04, 0x1c
        /*005a*/ 	.short	(.L_159 - .L_158)


	//   ....[0]....
.L_158:
        /*005c*/ 	.word	0x000000c0


	//   ....[1]....
        /*0060*/ 	.word	0x000003a0


	//----- nvinfo : EIATTR_CBANK_PARAM_SIZE
	.align		4
.L_159:
        /*0064*/ 	.byte	0x03, 0x19
        /*0066*/ 	.short	0x0018


	//----- nvinfo : EIATTR_PARAM_CBANK
	.align		4
        /*0068*/ 	.byte	0x04, 0x0a
        /*006a*/ 	.short	(.L_161 - .L_160)
	.align		4
.L_160:
        /*006c*/ 	.word	index@(.nv.constant0.yiq2rgb)
        /*0070*/ 	.short	0x0380
        /*0072*/ 	.short	0x0018


	//----- nvinfo : EIATTR_SW_WAR
	.align		4
.L_161:
        /*0074*/ 	.byte	0x04, 0x36
        /*0076*/ 	.short	(.L_163 - .L_162)
.L_162:
        /*0078*/ 	.word	0x00000008
.L_163:


//--------------------- .nv.info.rgb2yiq          --------------------------
	.section	.nv.info.rgb2yiq,"",@"SHT_CUDA_INFO"
	.sectionflags	@""
	.align	4


	//----- nvinfo : EIATTR_CUDA_API_VERSION
	.align		4
        /*0000*/ 	.byte	0x04, 0x37
        /*0002*/ 	.short	(.L_165 - .L_164)
.L_164:
        /*0004*/ 	.word	0x00000082


	//----- nvinfo : EIATTR_KPARAM_INFO
	.align		4
.L_165:
        /*0008*/ 	.byte	0x04, 0x17
        /*000a*/ 	.short	(.L_167 - .L_166)
.L_166:
        /*000c*/ 	.word	0x00000000
        /*0010*/ 	.short	0x0003
        /*0012*/ 	.short	0x0014
        /*0014*/ 	.byte	0x00, 0xf0, 0x11, 0x00


	//----- nvinfo : EIATTR_KPARAM_INFO
	.align		4
.L_167:
        /*0018*/ 	.byte	0x04, 0x17
        /*001a*/ 	.short	(.L_169 - .L_168)
.L_168:
        /*001c*/ 	.word	0x00000000
        /*0020*/ 	.short	0x0002
        /*0022*/ 	.short	0x0010
        /*0024*/ 	.byte	0x00, 0xf0, 0x11, 0x00


	//----- nvinfo : EIATTR_KPARAM_INFO
	.align		4
.L_169:
        /*0028*/ 	.byte	0x04, 0x17
        /*002a*/ 	.short	(.L_171 - .L_170)
.L_170:
        /*002c*/ 	.word	0x00000000
        /*0030*/ 	.short	0x0001
        /*0032*/ 	.short	0x0008
        /*0034*/ 	.byte	0x00, 0xf5, 0x21, 0x00


	//----- nvinfo : EIATTR_KPARAM_INFO
	.align		4
.L_171:
        /*0038*/ 	.byte	0x04, 0x17
        /*003a*/ 	.short	(.L_173 - .L_172)
.L_172:
        /*003c*/ 	.word	0x00000000
        /*0040*/ 	.short	0x0000
        /*0042*/ 	.short	0x0000
        /*0044*/ 	.byte	0x00, 0xf5, 0x21, 0x00


	//----- nvinfo : EIATTR_SPARSE_MMA_MASK
	.align		4
.L_173:
        /*0048*/ 	.byte	0x03, 0x50
        /*004a*/ 	.short	0x0000


	//----- nvinfo : EIATTR_MAXREG_COUNT
	.align		4
        /*004c*/ 	.byte	0x03, 0x1b
        /*004e*/ 	.short	0x00ff


	//----- nvinfo : EIATTR_MERCURY_ISA_VERSION
	.align		4
        /*0050*/ 	.byte	0x03, 0x5f
        /*0052*/ 	.short	0x0101


	//----- nvinfo : EIATTR_VRC_CTA_INIT_COUNT
	.align		4
        /*0054*/ 	.byte	0x02, 0x4a
	.zero		1
	.zero		1


	//----- nvinfo : EIATTR_EXIT_INSTR_OFFSETS
	.align		4
        /*0058*/ 	.byte	0x04, 0x1c
        /*005a*/ 	.short	(.L_175 - .L_174)


	//   ....[0]....
.L_174:
        /*005c*/ 	.word	0x000000c0


	//   ....[1]....
        /*0060*/ 	.word	0x000003a0


	//----- nvinfo : EIATTR_CBANK_PARAM_SIZE
	.align		4
.L_175:
        /*0064*/ 	.byte	0x03, 0x19
        /*0066*/ 	.short	0x0018


	//----- nvinfo : EIATTR_PARAM_CBANK
	.align		4
        /*0068*/ 	.byte	0x04, 0x0a
        /*006a*/ 	.short	(.L_177 - .L_176)
	.align		4
.L_176:
        /*006c*/ 	.word	index@(.nv.constant0.rgb2yiq)
        /*0070*/ 	.short	0x0380
        /*0072*/ 	.short	0x0018


	//----- nvinfo : EIATTR_SW_WAR
	.align		4
.L_177:
        /*0074*/ 	.byte	0x04, 0x36
        /*0076*/ 	.short	(.L_179 - .L_178)
.L_178:
        /*0078*/ 	.word	0x00000008
.L_179:


//--------------------- .nv.callgraph             --------------------------
	.section	.nv.callgraph,"",@"SHT_CUDA_CALLGRAPH"
	.align	4
	.sectionentsize	8
	.align		4
        /*0000*/ 	.word	0x00000000
	.align		4
        /*0004*/ 	.word	0xffffffff
	.align		4
        /*0008*/ 	.word	0x00000000
	.align		4
        /*000c*/ 	.word	0xfffffffe
	.align		4
        /*0010*/ 	.word	0x00000000
	.align		4
        /*0014*/ 	.word	0xfffffffd
	.align		4
        /*0018*/ 	.word	0x00000000
	.align		4
        /*001c*/ 	.word	0xfffffffc


//--------------------- .text.YCrCb2RGB           --------------------------
	.section	.text.YCrCb2RGB,"ax",@progbits
	.align	128
        .global         YCrCb2RGB
        .type           YCrCb2RGB,@function
        .size           YCrCb2RGB,(.L_x_23 - YCrCb2RGB)
        .other          YCrCb2RGB,@"STO_CUDA_ENTRY STV_DEFAULT"
YCrCb2RGB:
.text.YCrCb2RGB:
[----:B------:R-:W-:Y:S01]  /*0000*/  LDC R1, c[0x0][0x37c] ;  /* 0x0000df00ff017b82 */ /* 0x000fe20000000800 */
[----:B------:R-:W0:Y:S07]  /*0010*/  S2R R5, SR_TID.Y ;  /* 0x0000000000057919 */ /* 0x000e2e0000002200 */
[----:B------:R-:W1:Y:S01]  /*0020*/  LDC R3, c[0x0][0x360] ;  /* 0x0000d800ff037b82 */ /* 0x000e620000000800 */
[----:B------:R-:W2:Y:S01]  /*0030*/  LDCU.64 UR6, c[0x0][0x390] ;  /* 0x00007200ff0677ac */ /* 0x000ea20008000a00 */
[----:B------:R-:W1:Y:S06]  /*0040*/  S2R R0, SR_TID.X ;  /* 0x0000000000007919 */ /* 0x000e6c0000002100 */
[----:B------:R-:W0:Y:S08]  /*0050*/  S2UR UR5, SR_CTAID.Y ;  /* 0x00000000000579c3 */ /* 0x000e300000002600 */
[----:B------:R-:W0:Y:S08]  /*0060*/  LDC R2, c[0x0][0x364] ;  /* 0x0000d900ff027b82 */ /* 0x000e300000000800 */
[----:B------:R-:W1:Y:S01]  /*0070*/  S2UR UR4, SR_CTAID.X ;  /* 0x00000000000479c3 */ /* 0x000e620000002500 */
[----:B0-----:R-:W-:-:S05]  /*0080*/  IMAD R5, R2, UR5, R5 ;  /* 0x0000000502057c24 */ /* 0x001fca000f8e0205 */
[----:B--2---:R-:W-:Y:S01]  /*0090*/  ISETP.GE.AND P0, PT, R5, UR7, PT ;  /* 0x0000000705007c0c */ /* 0x004fe2000bf06270 */
[----:B-1----:R-:W-:-:S05]  /*00a0*/  IMAD R0, R3, UR4, R0 ;  /* 0x0000000403007c24 */ /* 0x002fca000f8e0200 */
[----:B------:R-:W-:-:S13]  /*00b0*/  ISETP.GE.OR P0, PT, R0, UR6, P0 ;  /* 0x0000000600007c0c */ /* 0x000fda0008706670 */
[----:B------:R-:W-:Y:S05]  /*00c0*/  @P0 EXIT ;  /* 0x000000000000094d */ /* 0x000fea0003800000 */
[----:B------:R-:W0:Y:S01]  /*00d0*/  LDC.64 R2, c[0x0][0x380] ;  /* 0x0000e000ff027b82 */ /* 0x000e220000000a00 */
[----:B------:R-:W1:Y:S01]  /*00e0*/  LDCU.64 UR4, c[0x0][0x358] ;  /* 0x00006b00ff0477ac */ /* 0x000e620008000a00 */
[----:B------:R-:W-:-:S04]  /*00f0*/  IMAD R7, R5, UR6, R0 ;  /* 0x0000000605077c24 */ /* 0x000fc8000f8e0200 */
[----:B0-----:R-:W-:-:S05]  /*0100*/  IMAD.WIDE R2, R7, 0xc, R2 ;  /* 0x0000000c07027825 */ /* 0x001fca00078e0202 */
[----:B-1----:R-:W2:Y:S04]  /*0110*/  LDG.E R4, desc[UR4][R2.64+0x4] ;  /* 0x0000040402047981 */ /* 0x002ea8000c1e1900 */
[----:B------:R-:W3:Y:S04]  /*0120*/  LDG.E R5, desc[UR4][R2.64+0x8] ;  /* 0x0000080402057981 */ /* 0x000ee8000c1e1900 */
[----:B------:R-:W4:Y:S01]  /*0130*/  LDG.E R0, desc[UR4][R2.64] ;  /* 0x0000000402007981 */ /* 0x000f22000c1e1900 */
[----:B------:R-:W-:Y:S02]  /*0140*/  HFMA2 R9, -RZ, RZ, 4.76837158203125e-07, 0 ;  /* 0x00080000ff097431 */ /* 0x000fe400000001ff */
[----:B--2---:R-:W-:Y:S01]  /*0150*/  FADD R6, R4, -128 ;  /* 0xc300000004067421 */ /* 0x004fe20000000000 */
[----:B---3--:R-:W-:-:S05]  /*0160*/  FADD R8, R5, -128 ;  /* 0xc300000005087421 */ /* 0x008fca0000000000 */
[----:B------:R-:W0:Y:S01]  /*0170*/  F2I.TRUNC.NTZ R6, R6 ;  /* 0x0000000600067305 */ /* 0x000e22000020f100 */
[----:B------:R-:W1:Y:S07]  /*0180*/  LDC.64 R4, c[0x0][0x388] ;  /* 0x0000e200ff047b82 */ /* 0x000e6e0000000a00 */
[----:B------:R-:W2:Y:S01]  /*0190*/  F2I.TRUNC.NTZ R8, R8 ;  /* 0x0000000800087305 */ /* 0x000ea2000020f100 */
[----:B0-----:R-:W-:-:S07]  /*01a0*/  IMAD R11, R6, -0x58198, R9 ;  /* 0xfffa7e68060b7824 */ /* 0x001fce00078e0209 */
[----:B----4-:R-:W0:Y:S01]  /*01b0*/  F2I.TRUNC.NTZ R0, R0 ;  /* 0x0000000000007305 */ /* 0x010e22000020f100 */
[C---:B--2---:R-:W-:Y:S02]  /*01c0*/  IMAD R13, R8.reuse, -0xb6d1d, R11 ;  /* 0xfff492e3080d7824 */ /* 0x044fe400078e020b */
[----:B------:R-:W-:Y:S02]  /*01d0*/  IMAD R9, R8, 0x166e98, R9 ;  /* 0x00166e9808097824 */ /* 0x000fe400078e0209 */
[----:B------:R-:W-:Y:S02]  /*01e0*/  IMAD R11, R6, 0x21dbb5, R11 ;  /* 0x0021dbb5060b7824 */ /* 0x000fe400078e020b */
[----:B-1----:R-:W-:Y:S01]  /*01f0*/  IMAD.WIDE R2, R7, 0xc, R4 ;  /* 0x0000000c07027825 */ /* 0x002fe200078e0204 */
[-C--:B0-----:R-:W-:Y:S02]  /*0200*/  LEA.HI.SX32 R9, R9, R0.reuse, 0xc ;  /* 0x0000000009097211 */ /* 0x081fe400078f62ff */
[----:B------:R-:W-:-:S02]  /*0210*/  LEA.HI.SX32 R13, R13, R0, 0xc ;  /* 0x000000000d0d7211 */ /* 0x000fc400078f62ff */
[----:B------:R-:W-:Y:S02]  /*0220*/  LEA.HI.SX32 R11, R11, R0, 0xc ;  /* 0x000000000b0b7211 */ /* 0x000fe400078f62ff */
[----:B------:R-:W-:Y:S02]  /*0230*/  I2FP.F32.S32 R9, R9 ;  /* 0x0000000900097245 */ /* 0x000fe40000201400 */
[----:B------:R-:W-:Y:S02]  /*0240*/  I2FP.F32.S32 R13, R13 ;  /* 0x0000000d000d7245 */ /* 0x000fe40000201400 */
[----:B------:R-:W-:Y:S01]  /*0250*/  I2FP.F32.S32 R11, R11 ;  /* 0x0000000b000b7245 */ /* 0x000fe20000201400 */
[----:B------:R-:W-:Y:S04]  /*0260*/  STG.E desc[UR4][R2.64], R9 ;  /* 0x0000000902007986 */ /* 0x000fe8000c101904 */
[----:B------:R-:W-:Y:S04]  /*0270*/  STG.E desc[UR4][R2.64+0x4], R13 ;  /* 0x0000040d02007986 */ /* 0x000fe8000c101904 */
[----:B------:R-:W-:Y:S01]  /*0280*/  STG.E desc[UR4][R2.64+0x8], R11 ;  /* 0x0000080b02007986 */ /* 0x000fe2000c101904 */
[----:B------:R-:W-:Y:S05]  /*0290*/  EXIT ;  /* 0x000000000000794d */ /* 0x000fea0003800000 */
.L_x_0:
[----:B------:R-:W-:-:S00]  /*02a0*/  BRA `(.L_x_0) ;  /* 0xfffffffc00fc7947 */ /* 0x000fc0000383ffff */
[----:B------:R-:W-:-:S00]  /*02b0*/  NOP ;  /* 0x0000000000007918 */ /* 0x000fc00000000000 */
        /* <DEDUP_REMOVED lines=12> */
.L_x_23:


//--------------------- .text.rgb2YCbCr           --------------------------
	.section	.text.rgb2YCbCr,"ax",@progbits
	.align	128
        .global         rgb2YCbCr
        .type           rgb2YCbCr,@function
        .size           rgb2YCbCr,(.L_x_24 - rgb2YCbCr)
        .other          rgb2YCbCr,@"STO_CUDA_ENTRY STV_DEFAULT"
rgb2YCbCr:
.text.rgb2YCbCr:
        /* <DEDUP_REMOVED lines=15> */
[----:B------:R-:W-:Y:S02]  /*00f0*/  IMAD R7, R3, UR6, R0 ;  /* 0x0000000603077c24 */ /* 0x000fe4000f8e0200 */
[----:B------:R-:W-:-:S04]  /*0100*/  HFMA2 R9, -RZ, RZ, 2.384185791015625e-07, -9.40625 ;  /* 0x0004c8b4ff097431 */ /* 0x000fc800000001ff */
[----:B------:R-:W2:Y:S01]  /*0110*/  LDC.64 R2, c[0x0][0x388] ;  /* 0x0000e200ff027b82 */ /* 0x000ea20000000a00 */
[----:B0-----:R-:W-:-:S05]  /*0120*/  IMAD.WIDE R4, R7, 0xc, R4 ;  /* 0x0000000c07047825 */ /* 0x001fca00078e0204 */
[----:B-1----:R-:W3:Y:S04]  /*0130*/  LDG.E R0, desc[UR4][R4.64] ;  /* 0x0000000404007981 */ /* 0x002ee8000c1e1900 */
[----:B------:R-:W4:Y:S04]  /*0140*/  LDG.E R6, desc[UR4][R4.64+0x4] ;  /* 0x0000040404067981 */ /* 0x000f28000c1e1900 */
[----:B------:R-:W5:Y:S01]  /*0150*/  LDG.E R8, desc[UR4][R4.64+0x8] ;  /* 0x0000080404087981 */ /* 0x000f62000c1e1900 */
[----:B--2---:R-:W-:Y:S01]  /*0160*/  IMAD.WIDE R2, R7, 0xc, R2 ;  /* 0x0000000c07027825 */ /* 0x004fe200078e0202 */
[----:B---3--:R-:W0:Y:S08]  /*0170*/  F2I.TRUNC.NTZ R0, R0 ;  /* 0x0000000000007305 */ /* 0x008e30000020f100 */
[----:B----4-:R-:W1:Y:S01]  /*0180*/  F2I.TRUNC.NTZ R6, R6 ;  /* 0x0000000600067305 */ /* 0x010e62000020f100 */
[----:B0-----:R-:W-:-:S07]  /*0190*/  IMAD R9, R0, R9, 0x80000 ;  /* 0x0008000000097424 */ /* 0x001fce00078e0209 */
[----:B-----5:R-:W0:Y:S01]  /*01a0*/  F2I.TRUNC.NTZ R8, R8 ;  /* 0x0000000800087305 */ /* 0x020e22000020f100 */
[----:B------:R-:W-:-:S04]  /*01b0*/  IMAD R11, R0, -0x77bd8, R9 ;  /* 0xfff88428000b7824 */ /* 0x000fc800078e0209 */
[----:B------:R-:W-:Y:S02]  /*01c0*/  IMAD R13, R0, 0xab324, R11 ;  /* 0x000ab324000d7824 */ /* 0x000fe400078e020b */
[C---:B-1----:R-:W-:Y:S02]  /*01d0*/  IMAD R9, R6.reuse, 0x9645a, R9 ;  /* 0x0009645a06097824 */ /* 0x042fe400078e0209 */
[C---:B------:R-:W-:Y:S02]  /*01e0*/  IMAD R11, R6.reuse, -0x54cda, R11 ;  /* 0xfffab326060b7824 */ /* 0x040fe400078e020b */
[----:B------:R-:W-:Y:S02]  /*01f0*/  IMAD R13, R6, -0x6b2f1, R13 ;  /* 0xfff94d0f060d7824 */ /* 0x000fe400078e020d */
[C---:B0-----:R-:W-:Y:S01]  /*0200*/  IMAD R9, R8.reuse, 0x1d2f2, R9 ;  /* 0x0001d2f208097824 */ /* 0x041fe200078e0209 */
[C---:B------:R-:W-:Y:S01]  /*0210*/  LEA R11, R8.reuse, R11, 0x13 ;  /* 0x0000000b080b7211 */ /* 0x040fe200078e98ff */
[----:B------:R-:W-:-:S03]  /*0220*/  IMAD R13, R8, -0x14d0d, R13 ;  /* 0xfffeb2f3080d7824 */ /* 0x000fc600078e020d */
[----:B------:R-:W-:Y:S02]  /*0230*/  SHF.R.S32.HI R9, RZ, 0x14, R9 ;  /* 0x00000014ff097819 */ /* 0x000fe40000011409 */
[----:B------:R-:W-:Y:S02]  /*0240*/  LEA.HI.SX32 R11, R11, 0x80, 0xc ;  /* 0x000000800b0b7811 */ /* 0x000fe400078f62ff */
[----:B------:R-:W-:Y:S02]  /*0250*/  LEA.HI.SX32 R13, R13, 0x80, 0xc ;  /* 0x000000800d0d7811 */ /* 0x000fe400078f62ff */
[----:B------:R-:W-:Y:S02]  /*0260*/  I2FP.F32.S32 R9, R9 ;  /* 0x0000000900097245 */ /* 0x000fe40000201400 */
[----:B------:R-:W-:Y:S02]  /*0270*/  I2FP.F32.S32 R11, R11 ;  /* 0x0000000b000b7245 */ /* 0x000fe40000201400 */
[----:B------:R-:W-:Y:S01]  /*0280*/  I2FP.F32.S32 R13, R13 ;  /* 0x0000000d000d7245 */ /* 0x000fe20000201400 */
[----:B------:R-:W-:Y:S04]  /*0290*/  STG.E desc[UR4][R2.64], R9 ;  /* 0x0000000902007986 */ /* 0x000fe8000c101904 */
[----:B------:R-:W-:Y:S04]  /*02a0*/  STG.E desc[UR4][R2.64+0x4], R11 ;  /* 0x0000040b02007986 */ /* 0x000fe8000c101904 */
[----:B------:R-:W-:Y:S01]  /*02b0*/  STG.E desc[UR4][R2.64+0x8], R13 ;  /* 0x0000080d02007986 */ /* 0x000fe2000c101904 */
[----:B------:R-:W-:Y:S05]  /*02c0*/  EXIT ;  /* 0x000000000000794d */ /* 0x000fea0003800000 */
.L_x_1:
        /* <DEDUP_REMOVED lines=11> */
.L_x_24:


//--------------------- .text.rgb2gray            --------------------------
	.section	.text.rgb2gray,"ax",@progbits
	.align	128
        .global         rgb2gray
        .type           rgb2gray,@function
        .size           rgb2gray,(.L_x_25 - rgb2gray)
        .other          rgb2gray,@"STO_CUDA_ENTRY STV_DEFAULT"
rgb2gray:
.text.rgb2gray:
        /* <DEDUP_REMOVED lines=15> */
[----:B------:R-:W-:Y:S01]  /*00f0*/  IMAD R13, R5, UR6, R0 ;  /* 0x00000006050d7c24 */ /* 0x000fe2000f8e0200 */
[----:B------:R-:W-:Y:S01]  /*0100*/  UMOV UR8, 0x39581062 ;  /* 0x3958106200087882 */ /* 0x000fe20000000000 */
[----:B------:R-:W-:-:S04]  /*0110*/  UMOV UR9, 0x3fe2c8b4 ;  /* 0x3fe2c8b400097882 */ /* 0x000fc80000000000 */
[----:B------:R-:W2:Y:S01]  /*0120*/  LDC.64 R10, c[0x0][0x388] ;  /* 0x0000e200ff0a7b82 */ /* 0x000ea20000000a00 */
[----:B0-----:R-:W-:-:S05]  /*0130*/  IMAD.WIDE R2, R13, 0xc, R2 ;  /* 0x0000000c0d027825 */ /* 0x001fca00078e0202 */
[----:B-1----:R-:W3:Y:S04]  /*0140*/  LDG.E R12, desc[UR4][R2.64+0x4] ;  /* 0x00000404020c7981 */ /* 0x002ee8000c1e1900 */
[----:B------:R-:W4:Y:S04]  /*0150*/  LDG.E R0, desc[UR4][R2.64] ;  /* 0x0000000402007981 */ /* 0x000f28000c1e1900 */
[----:B------:R2:W5:Y:S02]  /*0160*/  LDG.E R8, desc[UR4][R2.64+0x8] ;  /* 0x0000080402087981 */ /* 0x000564000c1e1900 */
[----:B--2---:R-:W-:Y:S01]  /*0170*/  IMAD.WIDE R2, R13, 0x4, R10 ;  /* 0x000000040d027825 */ /* 0x004fe200078e020a */
[----:B---3--:R-:W0:Y:S08]  /*0180*/  F2F.F64.F32 R6, R12 ;  /* 0x0000000c00067310 */ /* 0x008e300000201800 */
[----:B----4-:R-:W1:Y:S01]  /*0190*/  F2F.F64.F32 R4, R0 ;  /* 0x0000000000047310 */ /* 0x010e620000201800 */
[----:B0-----:R-:W-:-:S07]  /*01a0*/  DMUL R6, R6, UR8 ;  /* 0x0000000806067c28 */ /* 0x001fce0008000000 */
[----:B-----5:R-:W0:Y:S01]  /*01b0*/  F2F.F64.F32 R8, R8 ;  /* 0x0000000800087310 */ /* 0x020e220000201800 */
[----:B------:R-:W-:Y:S01]  /*01c0*/  UMOV UR8, 0xe5604189 ;  /* 0xe560418900087882 */ /* 0x000fe20000000000 */
[----:B------:R-:W-:Y:S02]  /*01d0*/  UMOV UR9, 0x3fd322d0 ;  /* 0x3fd322d000097882 */ /* 0x000fe40000000000 */
[----:B-1----:R-:W-:Y:S01]  /*01e0*/  DFMA R4, R4, UR8, R6 ;  /* 0x0000000804047c2b */ /* 0x002fe20008000006 */
[----:B------:R-:W-:Y:S01]  /*01f0*/  UMOV UR8, 0x9fbe76c9 ;  /* 0x9fbe76c900087882 */ /* 0x000fe20000000000 */
[----:B------:R-:W-:-:S06]  /*0200*/  UMOV UR9, 0x3fbd2f1a ;  /* 0x3fbd2f1a00097882 */ /* 0x000fcc0000000000 */
[----:B0-----:R-:W-:-:S10]  /*0210*/  DFMA R4, R8, UR8, R4 ;  /* 0x0000000808047c2b */ /* 0x001fd40008000004 */
[----:B------:R-:W0:Y:S02]  /*0220*/  F2F.F32.F64 R5, R4 ;  /* 0x0000000400057310 */ /* 0x000e240000301000 */
[----:B0-----:R-:W-:Y:S01]  /*0230*/  STG.E desc[UR4][R2.64], R5 ;  /* 0x0000000502007986 */ /* 0x001fe2000c101904 */
[----:B------:R-:W-:Y:S05]  /*0240*/  EXIT ;  /* 0x000000000000794d */ /* 0x000fea0003800000 */
.L_x_2:
        /* <DEDUP_REMOVED lines=11> */
.L_x_25:


//--------------------- .text.rgb2gray_avg        --------------------------
	.section	.text.rgb2gray_avg,"ax",@progbits
	.align	128
        .global         rgb2gray_avg
        .type           rgb2gray_avg,@function
        .size           rgb2gray_avg,(.L_x_22 - rgb2gray_avg)
        .other          rgb2gray_avg,@"STO_CUDA_ENTRY STV_DEFAULT"
rgb2gray_avg:
.text.rgb2gray_avg:
        /* <DEDUP_REMOVED lines=18> */
[----:B------:R-:W2:Y:S04]  /*0120*/  LDG.E R3, desc[UR6][R4.64+0x4] ;  /* 0x0000040604037981 */ /* 0x000ea8000c1e1900 */
[----:B------:R-:W3:Y:S01]  /*0130*/  LDG.E R6, desc[UR6][R4.64+0x8] ;  /* 0x0000080604067981 */ /* 0x000ee2000c1e1900 */
[----:B------:R-:W-:Y:S01]  /*0140*/  IMAD.MOV.U32 R8, RZ, RZ, 0x3eaaaaab ;  /* 0x3eaaaaabff087424 */ /* 0x000fe200078e00ff */
[----:B------:R-:W-:Y:S01]  /*0150*/  BSSY.RECONVERGENT B1, `(.L_x_3) ;  /* 0x000000d000017945 */ /* 0x000fe20003800200 */
[----:B------:R-:W-:-:S04]  /*0160*/  IMAD.MOV.U32 R7, RZ, RZ, 0x40400000 ;  /* 0x40400000ff077424 */ /* 0x000fc800078e00ff */
[----:B------:R-:W-:-:S04]  /*0170*/  FFMA R7, R8, -R7, 1 ;  /* 0x3f80000008077423 */ /* 0x000fc80000000807 */
[----:B------:R-:W-:Y:S01]  /*0180*/  FFMA R7, R7, R8, 0.3333333432674407959 ;  /* 0x3eaaaaab07077423 */ /* 0x000fe20000000008 */
[----:B--2---:R-:W-:-:S04]  /*0190*/  FADD R3, R0, R3 ;  /* 0x0000000300037221 */ /* 0x004fc80000000000 */
[----:B---3--:R-:W-:-:S04]  /*01a0*/  FADD R0, R6, R3 ;  /* 0x0000000306007221 */ /* 0x008fc80000000000 */
[----:B------:R-:W0:Y:S01]  /*01b0*/  FCHK P0, R0, 3 ;  /* 0x4040000000007902 */ /* 0x000e220000000000 */
[----:B------:R-:W-:-:S04]  /*01c0*/  FFMA R3, R0, R7, RZ ;  /* 0x0000000700037223 */ /* 0x000fc800000000ff */
[----:B------:R-:W-:-:S04]  /*01d0*/  FFMA R6, R3, -3, R0 ;  /* 0xc040000003067823 */ /* 0x000fc80000000000 */
[----:B------:R-:W-:Y:S01]  /*01e0*/  FFMA R7, R7, R6, R3 ;  /* 0x0000000607077223 */ /* 0x000fe20000000003 */
[----:B0-----:R-:W-:Y:S06]  /*01f0*/  @!P0 BRA `(.L_x_4) ;  /* 0x0000000000088947 */ /* 0x001fec0003800000 */
[----:B------:R-:W-:-:S07]  /*0200*/  MOV R4, 0x220 ;  /* 0x0000022000047802 */ /* 0x000fce0000000f00 */
[----:B------:R-:W-:Y:S05]  /*0210*/  CALL.REL.NOINC `($__internal_0_$__cuda_sm3x_div_rn_noftz_f32_slowpath) ;  /* 0x0000000000147944 */ /* 0x000fea0003c00000 */
.L_x_4:
[----:B------:R-:W-:Y:S05]  /*0220*/  BSYNC.RECONVERGENT B1 ;  /* 0x0000000000017941 */ /* 0x000fea0003800200 */
.L_x_3:
[----:B------:R-:W0:Y:S02]  /*0230*/  LDC.64 R4, c[0x0][0x388] ;  /* 0x0000e200ff047b82 */ /* 0x000e240000000a00 */
[----:B0-----:R-:W-:-:S05]  /*0240*/  IMAD.WIDE R2, R2, 0x4, R4 ;  /* 0x0000000402027825 */ /* 0x001fca00078e0204 */
[----:B------:R-:W-:Y:S01]  /*0250*/  STG.E desc[UR6][R2.64], R7 ;  /* 0x0000000702007986 */ /* 0x000fe2000c101906 */
[----:B------:R-:W-:Y:S05]  /*0260*/  EXIT ;  /* 0x000000000000794d */ /* 0x000fea0003800000 */
        .weak           $__internal_0_$__cuda_sm3x_div_rn_noftz_f32_slowpath
        .type           $__internal_0_$__cuda_sm3x_div_rn_noftz_f32_slowpath,@function
        .size           $__internal_0_$__cuda_sm3x_div_rn_noftz_f32_slowpath,(.L_x_22 - $__internal_0_$__cuda_sm3x_div_rn_noftz_f32_slowpath)
$__internal_0_$__cuda_sm3x_div_rn_noftz_f32_slowpath:
[--C-:B------:R-:W-:Y:S01]  /*0270*/  SHF.R.U32.HI R3, RZ, 0x17, R0.reuse ;  /* 0x00000017ff037819 */ /* 0x100fe20000011600 */
[----:B------:R-:W-:Y:S04]  /*0280*/  BSSY.RECONVERGENT B0, `(.L_x_5) ;  /* 0x000005c000007945 */ /* 0x000fe80003800200 */
[----:B------:R-:W-:Y:S01]  /*0290*/  BSSY.RELIABLE B2, `(.L_x_6) ;  /* 0x000001a000027945 */ /* 0x000fe20003800100 */
[----:B------:R-:W-:Y:S01]  /*02a0*/  IMAD.MOV.U32 R5, RZ, RZ, R0 ;  /* 0x000000ffff057224 */ /* 0x000fe200078e0000 */
[----:B------:R-:W-:-:S05]  /*02b0*/  LOP3.LUT R3, R3, 0xff, RZ, 0xc0, !PT ;  /* 0x000000ff03037812 */ /* 0x000fca00078ec0ff */
[----:B------:R-:W-:-:S05]  /*02c0*/  VIADD R7, R3, 0xffffffff ;  /* 0xffffffff03077836 */ /* 0x000fca0000000000 */
[----:B------:R-:W-:-:S13]  /*02d0*/  ISETP.GT.U32.OR P0, PT, R7, 0xfd, !PT ;  /* 0x000000fd0700780c */ /* 0x000fda0007f04470 */
[----:B------:R-:W-:Y:S01]  /*02e0*/  @!P0 IMAD.MOV.U32 R6, RZ, RZ, RZ ;  /* 0x000000ffff068224 */ /* 0x000fe200078e00ff */
[----:B------:R-:W-:Y:S06]  /*02f0*/  @!P0 BRA `(.L_x_7) ;  /* 0x00000000004c8947 */ /* 0x000fec0003800000 */
[----:B------:R-:W-:-:S13]  /*0300*/  FSETP.GTU.FTZ.AND P0, PT, |R0|, +INF , PT ;  /* 0x7f8000000000780b */ /* 0x000fda0003f1c200 */
[----:B------:R-:W-:Y:S05]  /*0310*/  @P0 BREAK.RELIABLE B2 ;  /* 0x0000000000020942 */ /* 0x000fea0003800100 */
[----:B------:R-:W-:Y:S05]  /*0320*/  @P0 BRA `(.L_x_8) ;  /* 0x0000000400400947 */ /* 0x000fea0003800000 */
[----:B------:R-:W-:-:S05]  /*0330*/  IMAD.MOV.U32 R6, RZ, RZ, 0x40400000 ;  /* 0x40400000ff067424 */ /* 0x000fca00078e00ff */
[----:B------:R-:W-:-:S13]  /*0340*/  LOP3.LUT P0, RZ, R6, 0x7fffffff, R5, 0xc8, !PT ;  /* 0x7fffffff06ff7812 */ /* 0x000fda000780c805 */
[----:B------:R-:W-:Y:S05]  /*0350*/  @!P0 BREAK.RELIABLE B2 ;  /* 0x0000000000028942 */ /* 0x000fea0003800100 */
[----:B------:R-:W-:Y:S05]  /*0360*/  @!P0 BRA `(.L_x_9) ;  /* 0x0000000400288947 */ /* 0x000fea0003800000 */
[----:B------:R-:W-:-:S13]  /*0370*/  LOP3.LUT P0, RZ, R5, 0x7fffffff, RZ, 0xc0, !PT ;  /* 0x7fffffff05ff7812 */ /* 0x000fda000780c0ff */
[----:B------:R-:W-:Y:S05]  /*0380*/  @!P0 BREAK.RELIABLE B2 ;  /* 0x0000000000028942 */ /* 0x000fea0003800100 */
[----:B------:R-:W-:Y:S05]  /*0390*/  @!P0 BRA `(.L_x_10) ;  /* 0x0000000400148947 */ /* 0x000fea0003800000 */
[----:B------:R-:W-:Y:S02]  /*03a0*/  FSETP.NEU.FTZ.AND P0, PT, |R0|, +INF , PT ;  /* 0x7f8000000000780b */ /* 0x000fe40003f1d200 */
[----:B------:R-:W-:-:S04]  /*03b0*/  LOP3.LUT P1, RZ, R6, 0x7fffffff, RZ, 0xc0, !PT ;  /* 0x7fffffff06ff7812 */ /* 0x000fc8000782c0ff */
[----:B------:R-:W-:-:S13]  /*03c0*/  PLOP3.LUT P0, PT, P0, P1, PT, 0x2f, 0xf2 ;  /* 0x0000000000f2781c */ /* 0x000fda0000702577 */
[----:B------:R-:W-:Y:S05]  /*03d0*/  @P0 BREAK.RELIABLE B2 ;  /* 0x0000000000020942 */ /* 0x000fea0003800100 */
[----:B------:R-:W-:Y:S05]  /*03e0*/  @P0 BRA `(.L_x_11) ;  /* 0x0000000000f40947 */ /* 0x000fea0003800000 */
[----:B------:R-:W-:-:S13]  /*03f0*/  ISETP.GE.AND P0, PT, R7, RZ, PT ;  /* 0x000000ff0700720c */ /* 0x000fda0003f06270 */
[----:B------:R-:W-:Y:S02]  /*0400*/  @P0 IMAD.MOV.U32 R6, RZ, RZ, RZ ;  /* 0x000000ffff060224 */ /* 0x000fe400078e00ff */
[----:B------:R-:W-:Y:S01]  /*0410*/  @!P0 FFMA R5, R0, 1.84467440737095516160e+19, RZ ;  /* 0x5f80000000058823 */ /* 0x000fe200000000ff */
[----:B------:R-:W-:-:S07]  /*0420*/  @!P0 IMAD.MOV.U32 R6, RZ, RZ, -0x40 ;  /* 0xffffffc0ff068424 */ /* 0x000fce00078e00ff */
.L_x_7:
[----:B------:R-:W-:Y:S05]  /*0430*/  BSYNC.RELIABLE B2 ;  /* 0x0000000000027941 */ /* 0x000fea0003800100 */
.L_x_6:
[----:B------:R-:W-:Y:S01]  /*0440*/  UMOV UR4, 0x40400000 ;  /* 0x4040000000047882 */ /* 0x000fe20000000000 */
[----:B------:R-:W-:Y:S01]  /*0450*/  IADD3 R3, PT, PT, R3, -0x7f, RZ ;  /* 0xffffff8103037810 */ /* 0x000fe20007ffe0ff */
[----:B------:R-:W-:Y:S01]  /*0460*/  UIADD3 UR4, UPT, UPT, UR4, -0x800000, URZ ;  /* 0xff80000004047890 */ /* 0x000fe2000fffe0ff */
[----:B------:R-:W-:Y:S02]  /*0470*/  BSSY.RECONVERGENT B2, `(.L_x_12) ;  /* 0x0000033000027945 */ /* 0x000fe40003800200 */
[----:B------:R-:W-:Y:S01]  /*0480*/  IADD3 R6, PT, PT, R6, -0x1, R3 ;  /* 0xffffffff06067810 */ /* 0x000fe20007ffe003 */
[----:B------:R-:W-:Y:S02]  /*0490*/  IMAD R0, R3, -0x800000, R5 ;  /* 0xff80000003007824 */ /* 0x000fe400078e0205 */
[----:B------:R-:W-:-:S03]  /*04a0*/  FADD.FTZ R9, -RZ, -UR4 ;  /* 0x80000004ff097e21 */ /* 0x000fc60008010100 */
[----:B------:R-:W0:Y:S02]  /*04b0*/  MUFU.RCP R7, UR4 ;  /* 0x0000000400077d08 */ /* 0x000e240008001000 */
[----:B0-----:R-:W-:-:S04]  /*04c0*/  FFMA R8, R7, R9, 1 ;  /* 0x3f80000007087423 */ /* 0x001fc80000000009 */
[----:B------:R-:W-:-:S04]  /*04d0*/  FFMA R7, R7, R8, R7 ;  /* 0x0000000807077223 */ /* 0x000fc80000000007 */
[----:B------:R-:W-:-:S04]  /*04e0*/  FFMA R8, R0, R7, RZ ;  /* 0x0000000700087223 */ /* 0x000fc800000000ff */
[----:B------:R-:W-:-:S04]  /*04f0*/  FFMA R5, R9, R8, R0 ;  /* 0x0000000809057223 */ /* 0x000fc80000000000 */
[----:B------:R-:W-:-:S04]  /*0500*/  FFMA R8, R7, R5, R8 ;  /* 0x0000000507087223 */ /* 0x000fc80000000008 */
[----:B------:R-:W-:-:S04]  /*0510*/  FFMA R9, R9, R8, R0 ;  /* 0x0000000809097223 */ /* 0x000fc80000000000 */
[----:B------:R-:W-:-:S05]  /*0520*/  FFMA R5, R7, R9, R8 ;  /* 0x0000000907057223 */ /* 0x000fca0000000008 */
[----:B------:R-:W-:-:S04]  /*0530*/  SHF.R.U32.HI R0, RZ, 0x17, R5 ;  /* 0x00000017ff007819 */ /* 0x000fc80000011605 */
[----:B------:R-:W-:-:S05]  /*0540*/  LOP3.LUT R0, R0, 0xff, RZ, 0xc0, !PT ;  /* 0x000000ff00007812 */ /* 0x000fca00078ec0ff */
[----:B------:R-:W-:-:S04]  /*0550*/  IMAD.IADD R10, R0, 0x1, R6 ;  /* 0x00000001000a7824 */ /* 0x000fc800078e0206 */
[----:B------:R-:W-:-:S05]  /*0560*/  VIADD R0, R10, 0xffffffff ;  /* 0xffffffff0a007836 */ /* 0x000fca0000000000 */
[----:B------:R-:W-:-:S13]  /*0570*/  ISETP.GE.U32.AND P0, PT, R0, 0xfe, PT ;  /* 0x000000fe0000780c */ /* 0x000fda0003f06070 */
[----:B------:R-:W-:Y:S05]  /*0580*/  @!P0 BRA `(.L_x_13) ;  /* 0x0000000000808947 */ /* 0x000fea0003800000 */
[----:B------:R-:W-:-:S13]  /*0590*/  ISETP.GT.AND P0, PT, R10, 0xfe, PT ;  /* 0x000000fe0a00780c */ /* 0x000fda0003f04270 */
[----:B------:R-:W-:Y:S05]  /*05a0*/  @P0 BRA `(.L_x_14) ;  /* 0x00000000006c0947 */ /* 0x000fea0003800000 */
[----:B------:R-:W-:-:S13]  /*05b0*/  ISETP.GE.AND P0, PT, R10, 0x1, PT ;  /* 0x000000010a00780c */ /* 0x000fda0003f06270 */
[----:B------:R-:W-:Y:S05]  /*05c0*/  @P0 BRA `(.L_x_15) ;  /* 0x0000000000740947 */ /* 0x000fea0003800000 */
[----:B------:R-:W-:Y:S02]  /*05d0*/  ISETP.GE.AND P0, PT, R10, -0x18, PT ;  /* 0xffffffe80a00780c */ /* 0x000fe40003f06270 */
[----:B------:R-:W-:-:S11]  /*05e0*/  LOP3.LUT R5, R5, 0x80000000, RZ, 0xc0, !PT ;  /* 0x8000000005057812 */ /* 0x000fd600078ec0ff */
[----:B------:R-:W-:Y:S05]  /*05f0*/  @!P0 BRA `(.L_x_15) ;  /* 0x0000000000688947 */ /* 0x000fea0003800000 */
[CCC-:B------:R-:W-:Y:S01]  /*0600*/  FFMA.RZ R0, R7.reuse, R9.reuse, R8.reuse ;  /* 0x0000000907007223 */ /* 0x1c0fe2000000c008 */
[C---:B------:R-:W-:Y:S01]  /*0610*/  VIADD R6, R10.reuse, 0x20 ;  /* 0x000000200a067836 */ /* 0x040fe20000000000 */
[C---:B------:R-:W-:Y:S02]  /*0620*/  ISETP.NE.AND P2, PT, R10.reuse, RZ, PT ;  /* 0x000000ff0a00720c */ /* 0x040fe40003f45270 */
[----:B------:R-:W-:Y:S02]  /*0630*/  ISETP.NE.AND P1, PT, R10, RZ, PT ;  /* 0x000000ff0a00720c */ /* 0x000fe40003f25270 */
[----:B------:R-:W-:Y:S01]  /*0640*/  LOP3.LUT R3, R0, 0x7fffff, RZ, 0xc0, !PT ;  /* 0x007fffff00037812 */ /* 0x000fe200078ec0ff */
[CCC-:B------:R-:W-:Y:S01]  /*0650*/  FFMA.RP R0, R7.reuse, R9.reuse, R8.reuse ;  /* 0x0000000907007223 */ /* 0x1c0fe20000008008 */
[----:B------:R-:W-:Y:S01]  /*0660*/  FFMA.RM R7, R7, R9, R8 ;  /* 0x0000000907077223 */ /* 0x000fe20000004008 */
[----:B------:R-:W-:Y:S01]  /*0670*/  IMAD.MOV R8, RZ, RZ, -R10 ;  /* 0x000000ffff087224 */ /* 0x000fe200078e0a0a */
[----:B------:R-:W-:-:S03]  /*0680*/  LOP3.LUT R3, R3, 0x800000, RZ, 0xfc, !PT ;  /* 0x0080000003037812 */ /* 0x000fc600078efcff */
[----:B------:R-:W-:Y:S02]  /*0690*/  FSETP.NEU.FTZ.AND P0, PT, R0, R7, PT ;  /* 0x000000070000720b */ /* 0x000fe40003f1d000 */
[----:B------:R-:W-:Y:S02]  /*06a0*/  SHF.L.U32 R6, R3, R6, RZ ;  /* 0x0000000603067219 */ /* 0x000fe400000006ff */
[----:B------:R-:W-:Y:S02]  /*06b0*/  SEL R0, R8, RZ, P2 ;  /* 0x000000ff08007207 */ /* 0x000fe40001000000 */
[----:B------:R-:W-:Y:S02]  /*06c0*/  ISETP.NE.AND P1, PT, R6, RZ, P1 ;  /* 0x000000ff0600720c */ /* 0x000fe40000f25270 */
[----:B------:R-:W-:Y:S02]  /*06d0*/  SHF.R.U32.HI R0, RZ, R0, R3 ;  /* 0x00000000ff007219 */ /* 0x000fe40000011603 */
[----:B------:R-:W-:-:S02]  /*06e0*/  PLOP3.LUT P0, PT, P0, P1, PT, 0xf8, 0x8f ;  /* 0x00000000008f781c */ /* 0x000fc40000703f70 */
[----:B------:R-:W-:Y:S02]  /*06f0*/  SHF.R.U32.HI R6, RZ, 0x1, R0 ;  /* 0x00000001ff067819 */ /* 0x000fe40000011600 */
[----:B------:R-:W-:-:S04]  /*0700*/  SEL R3, RZ, 0x1, !P0 ;  /* 0x00000001ff037807 */ /* 0x000fc80004000000 */
[----:B------:R-:W-:-:S04]  /*0710*/  LOP3.LUT R3, R3, 0x1, R6, 0xf8, !PT ;  /* 0x0000000103037812 */ /* 0x000fc800078ef806 */
[----:B------:R-:W-:-:S04]  /*0720*/  LOP3.LUT R3, R3, R0, RZ, 0xc0, !PT ;  /* 0x0000000003037212 */ /* 0x000fc800078ec0ff */
[----:B------:R-:W-:-:S04]  /*0730*/  IADD3 R6, PT, PT, R6, R3, RZ ;  /* 0x0000000306067210 */ /* 0x000fc80007ffe0ff */
[----:B------:R-:W-:Y:S01]  /*0740*/  LOP3.LUT R5, R6, R5, RZ, 0xfc, !PT ;  /* 0x0000000506057212 */ /* 0x000fe200078efcff */
[----:B------:R-:W-:Y:S06]  /*0750*/  BRA `(.L_x_15) ;  /* 0x0000000000107947 */ /* 0x000fec0003800000 */
.L_x_14:
[----:B------:R-:W-:-:S04]  /*0760*/  LOP3.LUT R5, R5, 0x80000000, RZ, 0xc0, !PT ;  /* 0x8000000005057812 */ /* 0x000fc800078ec0ff */
[----:B------:R-:W-:Y:S01]  /*0770*/  LOP3.LUT R5, R5, 0x7f800000, RZ, 0xfc, !PT ;  /* 0x7f80000005057812 */ /* 0x000fe200078efcff */
[----:B------:R-:W-:Y:S06]  /*0780*/  BRA `(.L_x_15) ;  /* 0x0000000000047947 */ /* 0x000fec0003800000 */
.L_x_13:
[----:B------:R-:W-:-:S07]  /*0790*/  IMAD R5, R6, 0x800000, R5 ;  /* 0x0080000006057824 */ /* 0x000fce00078e0205 */
.L_x_15:
[----:B------:R-:W-:Y:S05]  /*07a0*/  BSYNC.RECONVERGENT B2 ;  /* 0x0000000000027941 */ /* 0x000fea0003800200 */
.L_x_12:
[----:B------:R-:W-:Y:S05]  /*07b0*/  BRA `(.L_x_16) ;  /* 0x0000000000207947 */ /* 0x000fea0003800000 */
.L_x_11:
[----:B------:R-:W-:-:S04]  /*07c0*/  LOP3.LUT R5, R6, 0x80000000, R5, 0x48, !PT ;  /* 0x8000000006057812 */ /* 0x000fc800078e4805 */
[----:B------:R-:W-:Y:S01]  /*07d0*/  LOP3.LUT R5, R5, 0x7f800000, RZ, 0xfc, !PT ;  /* 0x7f80000005057812 */ /* 0x000fe200078efcff */
[----:B------:R-:W-:Y:S06]  /*07e0*/  BRA `(.L_x_16) ;  /* 0x0000000000147947 */ /* 0x000fec0003800000 */
.L_x_10:
[----:B------:R-:W-:Y:S01]  /*07f0*/  LOP3.LUT R5, R6, 0x80000000, R5, 0x48, !PT ;  /* 0x8000000006057812 */ /* 0x000fe200078e4805 */
[----:B------:R-:W-:Y:S06]  /*0800*/  BRA `(.L_x_16) ;  /* 0x00000000000c7947 */ /* 0x000fec0003800000 */
.L_x_9:
[----:B------:R-:W0:Y:S01]  /*0810*/  MUFU.RSQ R5, -QNAN ;  /* 0xffc0000000057908 */ /* 0x000e220000001400 */
[----:B------:R-:W-:Y:S05]  /*0820*/  BRA `(.L_x_16) ;  /* 0x0000000000047947 */ /* 0x000fea0003800000 */
.L_x_8:
[----:B------:R-:W-:-:S07]  /*0830*/  FADD.FTZ R5, R0, 3 ;  /* 0x4040000000057421 */ /* 0x000fce0000010000 */
.L_x_16:
[----:B------:R-:W-:Y:S05]  /*0840*/  BSYNC.RECONVERGENT B0 ;  /* 0x0000000000007941 */ /* 0x000fea0003800200 */
.L_x_5:
[----:B0-----:R-:W-:Y:S02]  /*0850*/  IMAD.MOV.U32 R7, RZ, RZ, R5 ;  /* 0x000000ffff077224 */ /* 0x001fe400078e0005 */
[----:B------:R-:W-:-:S04]  /*0860*/  IMAD.MOV.U32 R5, RZ, RZ, 0x0 ;  /* 0x00000000ff057424 */ /* 0x000fc800078e00ff */
[----:B------:R-:W-:Y:S05]  /*0870*/  RET.REL.NODEC R4 `(rgb2gray_avg) ;  /* 0xfffffff404e07950 */ /* 0x000fea0003c3ffff */
.L_x_17:
        /* <DEDUP_REMOVED lines=16> */
.L_x_22:


//--------------------- .text.yuv2rgb             --------------------------
	.section	.text.yuv2rgb,"ax",@progbits
	.align	128
        .global         yuv2rgb
        .type           yuv2rgb,@function
        .size           yuv2rgb,(.L_x_27 - yuv2rgb)
        .other          yuv2rgb,@"STO_CUDA_ENTRY STV_DEFAULT"
yuv2rgb:
.text.yuv2rgb:
        /* <DEDUP_REMOVED lines=19> */
[----:B------:R0:W4:Y:S01]  /*0130*/  LDG.E R10, desc[UR4][R2.64+0x8] ;  /* 0x00000804020a7981 */ /* 0x000122000c1e1900 */
[----:B------:R-:W-:Y:S01]  /*0140*/  UMOV UR8, 0xfcf1d8a0 ;  /* 0xfcf1d8a000087882 */ /* 0x000fe20000000000 */
[----:B------:R-:W-:Y:S01]  /*0150*/  UMOV UR9, 0x3ff23cf5 ;  /* 0x3ff23cf500097882 */ /* 0x000fe20000000000 */
[----:B------:R-:W-:Y:S01]  /*0160*/  UMOV UR10, 0x147ae148 ;  /* 0x147ae148000a7882 */ /* 0x000fe20000000000 */
[----:B------:R-:W-:Y:S01]  /*0170*/  UMOV UR11, 0x3fd947ae ;  /* 0x3fd947ae000b7882 */ /* 0x000fe20000000000 */
[----:B0-----:R-:W0:Y:S02]  /*0180*/  LDC.64 R2, c[0x0][0x388] ;  /* 0x0000e200ff027b82 */ /* 0x001e240000000a00 */
[----:B0-----:R-:W-:Y:S01]  /*0190*/  IMAD.WIDE R2, R0, 0xc, R2 ;  /* 0x0000000c00027825 */ /* 0x001fe200078e0202 */
[----:B--2---:R-:W-:Y:S08]  /*01a0*/  F2F.F64.F32 R4, R14 ;  /* 0x0000000e00047310 */ /* 0x004ff00000201800 */
[----:B---3--:R-:W0:Y:S08]  /*01b0*/  F2F.F64.F32 R6, R6 ;  /* 0x0000000600067310 */ /* 0x008e300000201800 */
[----:B----4-:R-:W1:Y:S01]  /*01c0*/  F2F.F64.F32 R10, R10 ;  /* 0x0000000a000a7310 */ /* 0x010e620000201800 */
[----:B0-----:R-:W-:-:S02]  /*01d0*/  DFMA R8, RZ, R6, R4 ;  /* 0x00000006ff08722b */ /* 0x001fc40000000004 */
[----:B------:R-:W-:-:S06]  /*01e0*/  DFMA R12, R6, -UR10, R4 ;  /* 0x8000000a060c7c2b */ /* 0x000fcc0008000004 */
[----:B-1----:R-:W-:Y:S01]  /*01f0*/  DFMA R8, R10, UR8, R8 ;  /* 0x000000080a087c2b */ /* 0x002fe20008000008 */
[----:B------:R-:W-:Y:S01]  /*0200*/  UMOV UR8, 0xa4a99814 ;  /* 0xa4a9981400087882 */ /* 0x000fe20000000000 */
[----:B------:R-:W-:Y:S02]  /*0210*/  UMOV UR9, 0x400041a9 ;  /* 0x400041a900097882 */ /* 0x000fe40000000000 */
[----:B------:R-:W-:Y:S01]  /*0220*/  DFMA R4, R6, UR8, R4 ;  /* 0x0000000806047c2b */ /* 0x000fe20008000004 */
[----:B------:R-:W-:Y:S01]  /*0230*/  UMOV UR8, 0x4622fa00 ;  /* 0x4622fa0000087882 */ /* 0x000fe20000000000 */
[----:B------:R-:W-:Y:S02]  /*0240*/  UMOV UR9, 0x3fe29474 ;  /* 0x3fe2947400097882 */ /* 0x000fe40000000000 */
[----:B------:R-:W-:Y:S02]  /*0250*/  DFMA R12, R10, -UR8, R12 ;  /* 0x800000080a0c7c2b */ /* 0x000fe4000800000c */
[----:B------:R-:W0:Y:S02]  /*0260*/  F2F.F32.F64 R9, R8 ;  /* 0x0000000800097310 */ /* 0x000e240000301000 */
[----:B------:R-:W-:-:S06]  /*0270*/  DFMA R4, -RZ, R10, R4 ;  /* 0x0000000aff04722b */ /* 0x000fcc0000000104 */
[----:B------:R-:W1:Y:S01]  /*0280*/  F2F.F32.F64 R13, R12 ;  /* 0x0000000c000d7310 */ /* 0x000e620000301000 */
[----:B0-----:R-:W-:Y:S07]  /*0290*/  STG.E desc[UR4][R2.64], R9 ;  /* 0x0000000902007986 */ /* 0x001fee000c101904 */
[----:B------:R-:W0:Y:S01]  /*02a0*/  F2F.F32.F64 R5, R4 ;  /* 0x0000000400057310 */ /* 0x000e220000301000 */
[----:B-1----:R-:W-:Y:S04]  /*02b0*/  STG.E desc[UR4][R2.64+0x4], R13 ;  /* 0x0000040d02007986 */ /* 0x002fe8000c101904 */
[----:B0-----:R-:W-:Y:S01]  /*02c0*/  STG.E desc[UR4][R2.64+0x8], R5 ;  /* 0x0000080502007986 */ /* 0x001fe2000c101904 */
[----:B------:R-:W-:Y:S05]  /*02d0*/  EXIT ;  /* 0x000000000000794d */ /* 0x000fea0003800000 */
.L_x_18:
        /* <DEDUP_REMOVED lines=10> */
.L_x_27:


//--------------------- .text.rgb2yuv             --------------------------
	.section	.text.rgb2yuv,"ax",@progbits
	.align	128
        .global         rgb2yuv
        .type           rgb2yuv,@function
        .size           rgb2yuv,(.L_x_28 - rgb2yuv)
        .other          rgb2yuv,@"STO_CUDA_ENTRY STV_DEFAULT"
rgb2yuv:
.text.rgb2yuv:
        /* <DEDUP_REMOVED lines=24> */
[----:B0-----:R-:W0:Y:S01]  /*0180*/  LDC.64 R4, c[0x0][0x388] ;  /* 0x0000e200ff047b82 */ /* 0x001e220000000a00 */
[----:B--2---:R-:W1:Y:S08]  /*0190*/  F2F.F64.F32 R8, R8 ;  /* 0x0000000800087310 */ /* 0x004e700000201800 */
[----:B---3--:R-:W2:Y:S01]  /*01a0*/  F2F.F64.F32 R6, R6 ;  /* 0x0000000600067310 */ /* 0x008ea20000201800 */
[----:B-1----:R-:W-:-:S07]  /*01b0*/  DMUL R10, R8, UR8 ;  /* 0x00000008080a7c28 */ /* 0x002fce0008000000 */
[----:B----4-:R-:W1:Y:S01]  /*01c0*/  F2F.F64.F32 R2, R2 ;  /* 0x0000000200027310 */ /* 0x010e620000201800 */
[----:B------:R-:W-:Y:S01]  /*01d0*/  UMOV UR8, 0xe5604189 ;  /* 0xe560418900087882 */ /* 0x000fe20000000000 */
[----:B------:R-:W-:Y:S01]  /*01e0*/  UMOV UR9, 0x3fd322d0 ;  /* 0x3fd322d000097882 */ /* 0x000fe20000000000 */
[----:B------:R-:W-:Y:S01]  /*01f0*/  DMUL R12, R8, -UR10 ;  /* 0x8000000a080c7c28 */ /* 0x000fe20008000000 */
[----:B------:R-:W-:Y:S01]  /*0200*/  UMOV UR10, 0xc378e61b ;  /* 0xc378e61b000a7882 */ /* 0x000fe20000000000 */
[----:B------:R-:W-:Y:S01]  /*0210*/  UMOV UR11, 0x3fc2d585 ;  /* 0x3fc2d585000b7882 */ /* 0x000fe20000000000 */
[----:B--2---:R-:W-:Y:S01]  /*0220*/  DFMA R10, R6, UR8, R10 ;  /* 0x00000008060a7c2b */ /* 0x004fe2000800000a */
[----:B------:R-:W-:Y:S01]  /*0230*/  UMOV UR8, 0x9fbe76c9 ;  /* 0x9fbe76c900087882 */ /* 0x000fe20000000000 */
[----:B------:R-:W-:-:S03]  /*0240*/  UMOV UR9, 0x3fbd2f1a ;  /* 0x3fbd2f1a00097882 */ /* 0x000fc60000000000 */
[----:B------:R-:W-:Y:S01]  /*0250*/  DFMA R12, R6, -UR10, R12 ;  /* 0x8000000a060c7c2b */ /* 0x000fe2000800000c */
[----:B------:R-:W-:Y:S01]  /*0260*/  UMOV UR10, 0xd91e3eda ;  /* 0xd91e3eda000a7882 */ /* 0x000fe20000000000 */
[----:B------:R-:W-:Y:S01]  /*0270*/  UMOV UR11, 0x3fe3ade0 ;  /* 0x3fe3ade0000b7882 */ /* 0x000fe20000000000 */
[----:B-1----:R-:W-:Y:S01]  /*0280*/  DFMA R10, R2, UR8, R10 ;  /* 0x00000008020a7c2b */ /* 0x002fe2000800000a */
[----:B------:R-:W-:Y:S01]  /*0290*/  UMOV UR8, 0x219f6206 ;  /* 0x219f620600087882 */ /* 0x000fe20000000000 */
[----:B------:R-:W-:Y:S02]  /*02a0*/  UMOV UR9, 0x3fe07a98 ;  /* 0x3fe07a9800097882 */ /* 0x000fe40000000000 */
[----:B------:R-:W-:Y:S01]  /*02b0*/  DMUL R8, R8, -UR8 ;  /* 0x8000000808087c28 */ /* 0x000fe20008000000 */
[----:B------:R-:W-:Y:S01]  /*02c0*/  UMOV UR8, 0xf47debbe ;  /* 0xf47debbe00087882 */ /* 0x000fe20000000000 */
[----:B------:R-:W-:Y:S02]  /*02d0*/  UMOV UR9, 0x3fdbe797 ;  /* 0x3fdbe79700097882 */ /* 0x000fe40000000000 */
[----:B------:R-:W-:Y:S01]  /*02e0*/  DFMA R12, R2, UR8, R12 ;  /* 0x00000008020c7c2b */ /* 0x000fe2000800000c */
[----:B------:R-:W-:Y:S01]  /*02f0*/  UMOV UR8, 0xbbf6e6a7 ;  /* 0xbbf6e6a700087882 */ /* 0x000fe20000000000 */
[----:B------:R-:W-:Y:S01]  /*0300*/  UMOV UR9, 0x3fb99a45 ;  /* 0x3fb99a4500097882 */ /* 0x000fe20000000000 */
[----:B------:R-:W1:Y:S01]  /*0310*/  F2F.F32.F64 R11, R10 ;  /* 0x0000000a000b7310 */ /* 0x000e620000301000 */
[----:B------:R-:W-:-:S07]  /*0320*/  DFMA R8, R6, UR10, R8 ;  /* 0x0000000a06087c2b */ /* 0x000fce0008000008 */
[----:B------:R-:W2:Y:S01]  /*0330*/  F2F.F32.F64 R13, R12 ;  /* 0x0000000c000d7310 */ /* 0x000ea20000301000 */
[----:B------:R-:W-:Y:S01]  /*0340*/  DFMA R8, R2, -UR8, R8 ;  /* 0x8000000802087c2b */ /* 0x000fe20008000008 */
[----:B0-----:R-:W-:-:S05]  /*0350*/  IMAD.WIDE R2, R0, 0xc, R4 ;  /* 0x0000000c00027825 */ /* 0x001fca00078e0204 */
[----:B-1----:R-:W-:Y:S04]  /*0360*/  STG.E desc[UR4][R2.64], R11 ;  /* 0x0000000b02007986 */ /* 0x002fe8000c101904 */
[----:B------:R-:W0:Y:S01]  /*0370*/  F2F.F32.F64 R9, R8 ;  /* 0x0000000800097310 */ /* 0x000e220000301000 */
[----:B--2---:R-:W-:Y:S04]  /*0380*/  STG.E desc[UR4][R2.64+0x4], R13 ;  /* 0x0000040d02007986 */ /* 0x004fe8000c101904 */
[----:B0-----:R-:W-:Y:S01]  /*0390*/  STG.E desc[UR4][R2.64+0x8], R9 ;  /* 0x0000080902007986 */ /* 0x001fe2000c101904 */
[----:B------:R-:W-:Y:S05]  /*03a0*/  EXIT ;  /* 0x000000000000794d */ /* 0x000fea0003800000 */
.L_x_19:
        /* <DEDUP_REMOVED lines=13> */
.L_x_28:


//--------------------- .text.yiq2rgb             --------------------------
	.section	.text.yiq2rgb,"ax",@progbits
	.align	128
        .global         yiq2rgb
        .type           yiq2rgb,@function
        .size           yiq2rgb,(.L_x_29 - yiq2rgb)
        .other          yiq2rgb,@"STO_CUDA_ENTRY STV_DEFAULT"
yiq2rgb:
.text.yiq2rgb:
        /* <DEDUP_REMOVED lines=37> */
[----:B------:R-:W-:Y:S01]  /*0250*/  DFMA R12, R6, UR10, R12 ;  /* 0x0000000a060c7c2b */ /* 0x000fe2000800000c */
        /* <DEDUP_REMOVED lines=8> */
[----:B------:R-:W-:Y:S01]  /*02e0*/  DFMA R12, R2, -UR8, R12 ;  /* 0x80000008020c7c2b */ /* 0x000fe2000800000c */
[----:B------:R-:W-:Y:S01]  /*02f0*/  UMOV UR8, 0x30b6563e ;  /* 0x30b6563e00087882 */ /* 0x000fe20000000000 */
[----:B------:R-:W-:Y:S01]  /*0300*/  UMOV UR9, 0x3ffb4487 ;  /* 0x3ffb448700097882 */ /* 0x000fe20000000000 */
[----:B------:R-:W1:Y:S01]  /*0310*/  F2F.F32.F64 R11, R10 ;  /* 0x0000000a000b7310 */ /* 0x000e620000301000 */
[----:B------:R-:W-:-:S07]  /*0320*/  DFMA R8, R6, UR10, R8 ;  /* 0x0000000a06087c2b */ /* 0x000fce0008000008 */
[----:B------:R-:W2:Y:S01]  /*0330*/  F2F.F32.F64 R13, R12 ;  /* 0x0000000c000d7310 */ /* 0x000ea20000301000 */
[----:B------:R-:W-:Y:S01]  /*0340*/  DFMA R8, R2, UR8, R8 ;  /* 0x0000000802087c2b */ /* 0x000fe20008000008 */
[----:B0-----:R-:W-:-:S05]  /*0350*/  IMAD.WIDE R2, R0, 0xc, R4 ;  /* 0x0000000c00027825 */ /* 0x001fca00078e0204 */
[----:B-1----:R-:W-:Y:S04]  /*0360*/  STG.E desc[UR4][R2.64], R11 ;  /* 0x0000000b02007986 */ /* 0x002fe8000c101904 */
[----:B------:R-:W0:Y:S01]  /*0370*/  F2F.F32.F64 R9, R8 ;  /* 0x0000000800097310 */ /* 0x000e220000301000 */
[----:B--2---:R-:W-:Y:S04]  /*0380*/  STG.E desc[UR4][R2.64+0x4], R13 ;  /* 0x0000040d02007986 */ /* 0x004fe8000c101904 */
[----:B0-----:R-:W-:Y:S01]  /*0390*/  STG.E desc[UR4][R2.64+0x8], R9 ;  /* 0x0000080902007986 */ /* 0x001fe2000c101904 */
[----:B------:R-:W-:Y:S05]  /*03a0*/  EXIT ;  /* 0x000000000000794d */ /* 0x000fea0003800000 */
.L_x_20:
        /* <DEDUP_REMOVED lines=13> */
.L_x_29:


//--------------------- .text.rgb2yiq             --------------------------
	.section	.text.rgb2yiq,"ax",@progbits
	.align	128
        .global         rgb2yiq
        .type           rgb2yiq,@function
        .size           rgb2yiq,(.L_x_30 - rgb2yiq)
        .other          rgb2yiq,@"STO_CUDA_ENTRY STV_DEFAULT"
rgb2yiq:
.text.rgb2yiq:
        /* <DEDUP_REMOVED lines=59> */
.L_x_21:
        /* <DEDUP_REMOVED lines=13> */
.L_x_30:


//--------------------- .nv.shared.reserved.0     --------------------------
	.section	.nv.shared.reserved.0,"aw",@nobits
	.weak		__nv_reservedSMEM_offset_0_alias
	.size		__nv_reservedSMEM_offset_0_alias, 0, 64
	.other		__nv_reservedSMEM_offset_0_alias,@"STO_CUDA_RESERVED_SHARED STV_DEFAULT"
__nv_reservedSMEM_offset_0_alias:
	.zero		0
	.zero		64


//--------------------- .nv.constant0.YCrCb2RGB   --------------------------
	.section	.nv.constant0.YCrCb2RGB,"a",@progbits
	.sectionflags	@""
	.align	4
.nv.constant0.YCrCb2RGB:
	.zero		920


//--------------------- .nv.constant0.rgb2YCbCr   --------------------------
	.section	.nv.constant0.rgb2YCbCr,"a",@progbits
	.sectionflags	@""
	.align	4
.nv.constant0.rgb2YCbCr:
	.zero		920


//--------------------- .nv.constant0.rgb2gray    --------------------------
	.section	.nv.constant0.rgb2gray,"a",@progbits
	.sectionflags	@""
	.align	4
.nv.constant0.rgb2gray:
	.zero		920


//--------------------- .nv.constant0.rgb2gray_avg --------------------------
	.section	.nv.constant0.rgb2gray_avg,"a",@progbits
	.sectionflags	@""
	.align	4
.nv.constant0.rgb2gray_avg:
	.zero		920


//--------------------- .nv.constant0.yuv2rgb     --------------------------
	.section	.nv.constant0.yuv2rgb,"a",@progbits
	.sectionflags	@""
	.align	4
.nv.constant0.yuv2rgb:
	.zero		920


//--------------------- .nv.constant0.rgb2yuv     --------------------------
	.section	.nv.constant0.rgb2yuv,"a",@progbits
	.sectionflags	@""
	.align	4
.nv.constant0.rgb2yuv:
	.zero		920


//--------------------- .nv.constant0.yiq2rgb     --------------------------
	.section	.nv.constant0.yiq2rgb,"a",@progbits
	.sectionflags	@""
	.align	4
.nv.constant0.yiq2rgb:
	.zero		920


//--------------------- .nv.constant0.rgb2yiq     --------------------------
	.section	.nv.constant0.rgb2yiq,"a",@progbits
	.sectionflags	@""
	.align	4
.nv.constant0.rgb2yiq:
	.zero		920


//--------------------- SYMBOLS --------------------------

	.type		.nv.reservedSmem.offset0,@object
	.size		.nv.reservedSmem.offset0,0x4
